//
// Generated by NVIDIA NVVM Compiler
//
// Compiler Build ID: CL-36424714
// Cuda compilation tools, release 13.0, V13.0.88
// Based on NVVM 20.0.0
//

.version 9.0
.target sm_100
.address_size 64

	// .globl	_Z12row_wmma_kerPfS_S_iii
// _ZZ9gemm_CUDAIfEvPT_PKS0_S3_iiiE2SA has been demoted
// _ZZ9gemm_CUDAIfEvPT_PKS0_S3_iiiE2SB has been demoted
.global .align 1 .b8 _ZN34_INTERNAL_e05c4eb3_4_k_cu_870102974cuda3std3__45__cpo5beginE[1];
.global .align 1 .b8 _ZN34_INTERNAL_e05c4eb3_4_k_cu_870102974cuda3std3__45__cpo3endE[1];
.global .align 1 .b8 _ZN34_INTERNAL_e05c4eb3_4_k_cu_870102974cuda3std3__45__cpo6cbeginE[1];
.global .align 1 .b8 _ZN34_INTERNAL_e05c4eb3_4_k_cu_870102974cuda3std3__45__cpo4cendE[1];
.global .align 1 .b8 _ZN34_INTERNAL_e05c4eb3_4_k_cu_870102974cuda3std3__45__cpo6rbeginE[1];
.global .align 1 .b8 _ZN34_INTERNAL_e05c4eb3_4_k_cu_870102974cuda3std3__45__cpo4rendE[1];
.global .align 1 .b8 _ZN34_INTERNAL_e05c4eb3_4_k_cu_870102974cuda3std3__45__cpo7crbeginE[1];
.global .align 1 .b8 _ZN34_INTERNAL_e05c4eb3_4_k_cu_870102974cuda3std3__45__cpo5crendE[1];
.global .align 1 .b8 _ZN34_INTERNAL_e05c4eb3_4_k_cu_870102974cuda3std3__436_GLOBAL__N__e05c4eb3_4_k_cu_870102976ignoreE[1];
.global .align 1 .b8 _ZN34_INTERNAL_e05c4eb3_4_k_cu_870102974cuda3std3__419piecewise_constructE[1];
.global .align 1 .b8 _ZN34_INTERNAL_e05c4eb3_4_k_cu_870102974cuda3std3__48in_placeE[1];
.global .align 1 .b8 _ZN34_INTERNAL_e05c4eb3_4_k_cu_870102974cuda3std3__420unreachable_sentinelE[1];
.global .align 1 .b8 _ZN34_INTERNAL_e05c4eb3_4_k_cu_870102974cuda3std3__47nulloptE[1];
.global .align 1 .b8 _ZN34_INTERNAL_e05c4eb3_4_k_cu_870102974cuda3std3__48unexpectE[1];
.global .align 1 .b8 _ZN34_INTERNAL_e05c4eb3_4_k_cu_870102974cuda3std6ranges3__45__cpo4swapE[1];
.global .align 1 .b8 _ZN34_INTERNAL_e05c4eb3_4_k_cu_870102974cuda3std6ranges3__45__cpo9iter_moveE[1];
.global .align 1 .b8 _ZN34_INTERNAL_e05c4eb3_4_k_cu_870102974cuda3std6ranges3__45__cpo5beginE[1];
.global .align 1 .b8 _ZN34_INTERNAL_e05c4eb3_4_k_cu_870102974cuda3std6ranges3__45__cpo3endE[1];
.global .align 1 .b8 _ZN34_INTERNAL_e05c4eb3_4_k_cu_870102974cuda3std6ranges3__45__cpo6cbeginE[1];
.global .align 1 .b8 _ZN34_INTERNAL_e05c4eb3_4_k_cu_870102974cuda3std6ranges3__45__cpo4cendE[1];
.global .align 1 .b8 _ZN34_INTERNAL_e05c4eb3_4_k_cu_870102974cuda3std6ranges3__45__cpo7advanceE[1];
.global .align 1 .b8 _ZN34_INTERNAL_e05c4eb3_4_k_cu_870102974cuda3std6ranges3__45__cpo9iter_swapE[1];
.global .align 1 .b8 _ZN34_INTERNAL_e05c4eb3_4_k_cu_870102974cuda3std6ranges3__45__cpo4nextE[1];
.global .align 1 .b8 _ZN34_INTERNAL_e05c4eb3_4_k_cu_870102974cuda3std6ranges3__45__cpo4prevE[1];
.global .align 1 .b8 _ZN34_INTERNAL_e05c4eb3_4_k_cu_870102974cuda3std6ranges3__45__cpo4dataE[1];
.global .align 1 .b8 _ZN34_INTERNAL_e05c4eb3_4_k_cu_870102974cuda3std6ranges3__45__cpo5cdataE[1];
.global .align 1 .b8 _ZN34_INTERNAL_e05c4eb3_4_k_cu_870102974cuda3std6ranges3__45__cpo4sizeE[1];
.global .align 1 .b8 _ZN34_INTERNAL_e05c4eb3_4_k_cu_870102974cuda3std6ranges3__45__cpo5ssizeE[1];
.global .align 1 .b8 _ZN34_INTERNAL_e05c4eb3_4_k_cu_870102974cuda3std6ranges3__45__cpo8distanceE[1];
.global .align 1 .b8 _ZN34_INTERNAL_e05c4eb3_4_k_cu_870102976thrust24THRUST_300001_SM_1000_NS8cuda_cub3parE[1];
.global .align 1 .b8 _ZN34_INTERNAL_e05c4eb3_4_k_cu_870102976thrust24THRUST_300001_SM_1000_NS8cuda_cub10par_nosyncE[1];
.global .align 1 .b8 _ZN34_INTERNAL_e05c4eb3_4_k_cu_870102976thrust24THRUST_300001_SM_1000_NS6system6detail10sequential3seqE[1];
.global .align 1 .b8 _ZN34_INTERNAL_e05c4eb3_4_k_cu_870102976thrust24THRUST_300001_SM_1000_NS12placeholders2_1E[1];
.global .align 1 .b8 _ZN34_INTERNAL_e05c4eb3_4_k_cu_870102976thrust24THRUST_300001_SM_1000_NS12placeholders2_2E[1];
.global .align 1 .b8 _ZN34_INTERNAL_e05c4eb3_4_k_cu_870102976thrust24THRUST_300001_SM_1000_NS12placeholders2_3E[1];
.global .align 1 .b8 _ZN34_INTERNAL_e05c4eb3_4_k_cu_870102976thrust24THRUST_300001_SM_1000_NS12placeholders2_4E[1];
.global .align 1 .b8 _ZN34_INTERNAL_e05c4eb3_4_k_cu_870102976thrust24THRUST_300001_SM_1000_NS12placeholders2_5E[1];
.global .align 1 .b8 _ZN34_INTERNAL_e05c4eb3_4_k_cu_870102976thrust24THRUST_300001_SM_1000_NS12placeholders2_6E[1];
.global .align 1 .b8 _ZN34_INTERNAL_e05c4eb3_4_k_cu_870102976thrust24THRUST_300001_SM_1000_NS12placeholders2_7E[1];
.global .align 1 .b8 _ZN34_INTERNAL_e05c4eb3_4_k_cu_870102976thrust24THRUST_300001_SM_1000_NS12placeholders2_8E[1];
.global .align 1 .b8 _ZN34_INTERNAL_e05c4eb3_4_k_cu_870102976thrust24THRUST_300001_SM_1000_NS12placeholders2_9E[1];
.global .align 1 .b8 _ZN34_INTERNAL_e05c4eb3_4_k_cu_870102976thrust24THRUST_300001_SM_1000_NS12placeholders3_10E[1];
.global .align 1 .b8 _ZN34_INTERNAL_e05c4eb3_4_k_cu_870102976thrust24THRUST_300001_SM_1000_NS3seqE[1];

.visible .entry _Z12row_wmma_kerPfS_S_iii(
	.param .u64 .ptr .align 1 _Z12row_wmma_kerPfS_S_iii_param_0,
	.param .u64 .ptr .align 1 _Z12row_wmma_kerPfS_S_iii_param_1,
	.param .u64 .ptr .align 1 _Z12row_wmma_kerPfS_S_iii_param_2,
	.param .u32 _Z12row_wmma_kerPfS_S_iii_param_3,
	.param .u32 _Z12row_wmma_kerPfS_S_iii_param_4,
	.param .u32 _Z12row_wmma_kerPfS_S_iii_param_5
)
{
	.reg .pred 	%p<17>;
	.reg .b32 	%r<107>;
	.reg .b32 	%f<205>;
	.reg .b64 	%rd<41>;

	ld.param.u64 	%rd2, [_Z12row_wmma_kerPfS_S_iii_param_0];
	ld.param.u64 	%rd3, [_Z12row_wmma_kerPfS_S_iii_param_1];
	ld.param.u32 	%r35, [_Z12row_wmma_kerPfS_S_iii_param_3];
	ld.param.u32 	%r36, [_Z12row_wmma_kerPfS_S_iii_param_4];
	ld.param.u32 	%r37, [_Z12row_wmma_kerPfS_S_iii_param_5];
	mov.u32 	%r38, %ctaid.x;
	mov.u32 	%r39, %ntid.x;
	mov.u32 	%r40, %tid.x;
	mad.lo.s32 	%r41, %r38, %r39, %r40;
	mov.u32 	%r42, %ctaid.y;
	mov.u32 	%r43, %ntid.y;
	mov.u32 	%r44, %tid.y;
	mad.lo.s32 	%r45, %r42, %r43, %r44;
	shr.u32 	%r46, %r41, 1;
	and.b32  	%r1, %r46, 2147483632;
	shl.b32 	%r2, %r45, 4;
	setp.lt.s32 	%p2, %r36, 1;
	mov.f32 	%f133, 0f00000000;
	mov.f32 	%f134, %f133;
	mov.f32 	%f135, %f133;
	mov.f32 	%f136, %f133;
	mov.f32 	%f137, %f133;
	mov.f32 	%f138, %f133;
	mov.f32 	%f139, %f133;
	mov.f32 	%f140, %f133;
	@%p2 bra 	$L__BB0_17;
	setp.lt.s32 	%p3, %r1, %r35;
	setp.lt.s32 	%p4, %r2, %r37;
	and.pred  	%p1, %p3, %p4;
	mul.lo.s32 	%r3, %r36, %r1;
	add.s32 	%r49, %r36, -1;
	shr.u32 	%r50, %r49, 3;
	add.s32 	%r4, %r50, 1;
	and.b32  	%r5, %r4, 3;
	setp.lt.u32 	%p5, %r36, 25;
	mov.b32 	%r103, 0;
	mov.f32 	%f133, 0f00000000;
	@%p5 bra 	$L__BB0_12;
	mul.lo.s32 	%r100, %r37, 24;
	shl.b32 	%r99, %r37, 4;
	shl.b32 	%r98, %r37, 3;
	and.b32  	%r52, %r4, 1073741820;
	neg.s32 	%r96, %r52;
	mov.f32 	%f133, 0f00000000;
	mov.b32 	%r97, 0;
	not.pred 	%p6, %p1;
	cvt.u64.u32 	%rd8, %r2;
	mov.u32 	%r101, %r3;
	mov.f32 	%f134, %f133;
	mov.f32 	%f135, %f133;
	mov.f32 	%f136, %f133;
	mov.f32 	%f137, %f133;
	mov.f32 	%f138, %f133;
	mov.f32 	%f139, %f133;
	mov.f32 	%f140, %f133;
	mov.u32 	%r103, %r97;
$L__BB0_3:
	@%p6 bra 	$L__BB0_5;
	mul.wide.u32 	%rd5, %r101, 4;
	add.s64 	%rd6, %rd2, %rd5;
	wmma.load.a.sync.aligned.row.m16n16k8.tf32 	{%r53, %r54, %r55, %r56}, [%rd6], %r36;
	cvt.s64.s32 	%rd7, %r97;
	add.s64 	%rd9, %rd7, %rd8;
	shl.b64 	%rd10, %rd9, 2;
	add.s64 	%rd11, %rd3, %rd10;
	wmma.load.b.sync.aligned.row.m16n16k8.tf32 	{%r57, %r58, %r59, %r60}, [%rd11], %r37;
	wmma.mma.sync.aligned.row.row.m16n16k8.f32.tf32.tf32.f32 {%f140, %f139, %f138, %f137, %f136, %f135, %f134, %f133}, {%r53, %r54, %r55, %r56}, {%r57, %r58, %r59, %r60}, {%f140, %f139, %f138, %f137, %f136, %f135, %f134, %f133};
$L__BB0_5:
	mul.wide.u32 	%rd12, %r101, 4;
	add.s64 	%rd1, %rd2, %rd12;
	@%p6 bra 	$L__BB0_7;
	wmma.load.a.sync.aligned.row.m16n16k8.tf32 	{%r61, %r62, %r63, %r64}, [%rd1+32], %r36;
	cvt.s64.s32 	%rd13, %r98;
	add.s64 	%rd15, %rd13, %rd8;
	shl.b64 	%rd16, %rd15, 2;
	add.s64 	%rd17, %rd3, %rd16;
	wmma.load.b.sync.aligned.row.m16n16k8.tf32 	{%r65, %r66, %r67, %r68}, [%rd17], %r37;
	wmma.mma.sync.aligned.row.row.m16n16k8.f32.tf32.tf32.f32 {%f140, %f139, %f138, %f137, %f136, %f135, %f134, %f133}, {%r61, %r62, %r63, %r64}, {%r65, %r66, %r67, %r68}, {%f140, %f139, %f138, %f137, %f136, %f135, %f134, %f133};
$L__BB0_7:
	@%p6 bra 	$L__BB0_9;
	wmma.load.a.sync.aligned.row.m16n16k8.tf32 	{%r69, %r70, %r71, %r72}, [%rd1+64], %r36;
	cvt.s64.s32 	%rd18, %r99;
	add.s64 	%rd20, %rd18, %rd8;
	shl.b64 	%rd21, %rd20, 2;
	add.s64 	%rd22, %rd3, %rd21;
	wmma.load.b.sync.aligned.row.m16n16k8.tf32 	{%r73, %r74, %r75, %r76}, [%rd22], %r37;
	wmma.mma.sync.aligned.row.row.m16n16k8.f32.tf32.tf32.f32 {%f140, %f139, %f138, %f137, %f136, %f135, %f134, %f133}, {%r69, %r70, %r71, %r72}, {%r73, %r74, %r75, %r76}, {%f140, %f139, %f138, %f137, %f136, %f135, %f134, %f133};
$L__BB0_9:
	@%p6 bra 	$L__BB0_11;
	wmma.load.a.sync.aligned.row.m16n16k8.tf32 	{%r77, %r78, %r79, %r80}, [%rd1+96], %r36;
	cvt.s64.s32 	%rd23, %r100;
	add.s64 	%rd25, %rd23, %rd8;
	shl.b64 	%rd26, %rd25, 2;
	add.s64 	%rd27, %rd3, %rd26;
	wmma.load.b.sync.aligned.row.m16n16k8.tf32 	{%r81, %r82, %r83, %r84}, [%rd27], %r37;
	wmma.mma.sync.aligned.row.row.m16n16k8.f32.tf32.tf32.f32 {%f140, %f139, %f138, %f137, %f136, %f135, %f134, %f133}, {%r77, %r78, %r79, %r80}, {%r81, %r82, %r83, %r84}, {%f140, %f139, %f138, %f137, %f136, %f135, %f134, %f133};
$L__BB0_11:
	add.s32 	%r103, %r103, 32;
	add.s32 	%r101, %r101, 32;
	shl.b32 	%r85, %r37, 5;
	add.s32 	%r100, %r100, %r85;
	add.s32 	%r99, %r99, %r85;
	add.s32 	%r98, %r98, %r85;
	add.s32 	%r97, %r97, %r85;
	add.s32 	%r96, %r96, 4;
	setp.ne.s32 	%p10, %r96, 0;
	@%p10 bra 	$L__BB0_3;
$L__BB0_12:
	setp.eq.s32 	%p11, %r5, 0;
	@%p11 bra 	$L__BB0_17;
	mul.lo.s32 	%r106, %r103, %r37;
	shl.b32 	%r26, %r37, 3;
	add.s32 	%r105, %r103, %r3;
	neg.s32 	%r104, %r5;
	not.pred 	%p12, %p1;
	cvt.u64.u32 	%rd31, %r2;
$L__BB0_14:
	.pragma "nounroll";
	@%p12 bra 	$L__BB0_16;
	mul.wide.u32 	%rd28, %r105, 4;
	add.s64 	%rd29, %rd2, %rd28;
	wmma.load.a.sync.aligned.row.m16n16k8.tf32 	{%r86, %r87, %r88, %r89}, [%rd29], %r36;
	cvt.s64.s32 	%rd30, %r106;
	add.s64 	%rd32, %rd30, %rd31;
	shl.b64 	%rd33, %rd32, 2;
	add.s64 	%rd34, %rd3, %rd33;
	wmma.load.b.sync.aligned.row.m16n16k8.tf32 	{%r90, %r91, %r92, %r93}, [%rd34], %r37;
	wmma.mma.sync.aligned.row.row.m16n16k8.f32.tf32.tf32.f32 {%f140, %f139, %f138, %f137, %f136, %f135, %f134, %f133}, {%r86, %r87, %r88, %r89}, {%r90, %r91, %r92, %r93}, {%f140, %f139, %f138, %f137, %f136, %f135, %f134, %f133};
$L__BB0_16:
	add.s32 	%r106, %r106, %r26;
	add.s32 	%r105, %r105, 8;
	add.s32 	%r104, %r104, 1;
	setp.ne.s32 	%p13, %r104, 0;
	@%p13 bra 	$L__BB0_14;
$L__BB0_17:
	setp.ge.s32 	%p14, %r1, %r35;
	setp.ge.s32 	%p15, %r2, %r37;
	or.pred  	%p16, %p14, %p15;
	@%p16 bra 	$L__BB0_19;
	ld.param.u64 	%rd40, [_Z12row_wmma_kerPfS_S_iii_param_2];
	mul.lo.s32 	%r95, %r37, %r1;
	cvt.u64.u32 	%rd35, %r95;
	cvt.u64.u32 	%rd36, %r2;
	add.s64 	%rd37, %rd35, %rd36;
	shl.b64 	%rd38, %rd37, 2;
	add.s64 	%rd39, %rd40, %rd38;
	wmma.store.d.sync.aligned.row.m16n16k8.f32 	[%rd39], {%f140, %f139, %f138, %f137, %f136, %f135, %f134, %f133}, %r37;
$L__BB0_19:
	ret;

}
	// .globl	_Z10gemm_naiveIfEvPKT_S2_PS0_iii
.visible .entry _Z10gemm_naiveIfEvPKT_S2_PS0_iii(
	.param .u64 .ptr .align 1 _Z10gemm_naiveIfEvPKT_S2_PS0_iii_param_0,
	.param .u64 .ptr .align 1 _Z10gemm_naiveIfEvPKT_S2_PS0_iii_param_1,
	.param .u64 .ptr .align 1 _Z10gemm_naiveIfEvPKT_S2_PS0_iii_param_2,
	.param .u32 _Z10gemm_naiveIfEvPKT_S2_PS0_iii_param_3,
	.param .u32 _Z10gemm_naiveIfEvPKT_S2_PS0_iii_param_4,
	.param .u32 _Z10gemm_naiveIfEvPKT_S2_PS0_iii_param_5
)
.maxntid 1024
{
	.reg .pred 	%p<13>;
	.reg .b32 	%r<46>;
	.reg .b32 	%f<68>;
	.reg .b64 	%rd<40>;

	ld.param.u64 	%rd5, [_Z10gemm_naiveIfEvPKT_S2_PS0_iii_param_0];
	ld.param.u64 	%rd6, [_Z10gemm_naiveIfEvPKT_S2_PS0_iii_param_1];
	ld.param.u64 	%rd4, [_Z10gemm_naiveIfEvPKT_S2_PS0_iii_param_2];
	ld.param.u32 	%r22, [_Z10gemm_naiveIfEvPKT_S2_PS0_iii_param_3];
	ld.param.u32 	%r20, [_Z10gemm_naiveIfEvPKT_S2_PS0_iii_param_4];
	ld.param.u32 	%r23, [_Z10gemm_naiveIfEvPKT_S2_PS0_iii_param_5];
	cvta.to.global.u64 	%rd1, %rd6;
	cvta.to.global.u64 	%rd2, %rd5;
	mov.u32 	%r24, %tid.x;
	mov.u32 	%r25, %ctaid.x;
	mov.u32 	%r26, %ntid.x;
	mad.lo.s32 	%r1, %r25, %r26, %r24;
	mov.u32 	%r27, %tid.y;
	mov.u32 	%r28, %ctaid.y;
	mov.u32 	%r29, %ntid.y;
	mad.lo.s32 	%r30, %r28, %r29, %r27;
	setp.ge.s32 	%p1, %r1, %r22;
	setp.ge.s32 	%p2, %r30, %r23;
	or.pred  	%p3, %p1, %p2;
	@%p3 bra 	$L__BB1_14;
	setp.lt.s32 	%p4, %r20, 1;
	mov.f32 	%f67, 0f00000000;
	@%p4 bra 	$L__BB1_13;
	mul.lo.s32 	%r3, %r20, %r1;
	and.b32  	%r4, %r20, 7;
	setp.lt.u32 	%p5, %r20, 8;
	mov.f32 	%f67, 0f00000000;
	mov.b32 	%r44, 0;
	@%p5 bra 	$L__BB1_5;
	and.b32  	%r44, %r20, 2147483640;
	neg.s32 	%r42, %r44;
	shl.b32 	%r7, %r23, 3;
	add.s64 	%rd3, %rd2, 16;
	mov.f32 	%f67, 0f00000000;
	mul.wide.s32 	%rd11, %r23, 4;
	mov.u32 	%r40, %r3;
	mov.u32 	%r41, %r30;
$L__BB1_4:
	.pragma "nounroll";
	mul.wide.s32 	%rd7, %r40, 4;
	add.s64 	%rd8, %rd3, %rd7;
	ld.global.nc.f32 	%f17, [%rd8+-16];
	mul.wide.s32 	%rd9, %r41, 4;
	add.s64 	%rd10, %rd1, %rd9;
	ld.global.nc.f32 	%f18, [%rd10];
	fma.rn.f32 	%f19, %f17, %f18, %f67;
	ld.global.nc.f32 	%f20, [%rd8+-12];
	add.s64 	%rd12, %rd10, %rd11;
	ld.global.nc.f32 	%f21, [%rd12];
	fma.rn.f32 	%f22, %f20, %f21, %f19;
	ld.global.nc.f32 	%f23, [%rd8+-8];
	add.s64 	%rd13, %rd12, %rd11;
	ld.global.nc.f32 	%f24, [%rd13];
	fma.rn.f32 	%f25, %f23, %f24, %f22;
	ld.global.nc.f32 	%f26, [%rd8+-4];
	add.s64 	%rd14, %rd13, %rd11;
	ld.global.nc.f32 	%f27, [%rd14];
	fma.rn.f32 	%f28, %f26, %f27, %f25;
	ld.global.nc.f32 	%f29, [%rd8];
	add.s64 	%rd15, %rd14, %rd11;
	ld.global.nc.f32 	%f30, [%rd15];
	fma.rn.f32 	%f31, %f29, %f30, %f28;
	ld.global.nc.f32 	%f32, [%rd8+4];
	add.s64 	%rd16, %rd15, %rd11;
	ld.global.nc.f32 	%f33, [%rd16];
	fma.rn.f32 	%f34, %f32, %f33, %f31;
	ld.global.nc.f32 	%f35, [%rd8+8];
	add.s64 	%rd17, %rd16, %rd11;
	ld.global.nc.f32 	%f36, [%rd17];
	fma.rn.f32 	%f37, %f35, %f36, %f34;
	ld.global.nc.f32 	%f38, [%rd8+12];
	add.s64 	%rd18, %rd17, %rd11;
	ld.global.nc.f32 	%f39, [%rd18];
	fma.rn.f32 	%f67, %f38, %f39, %f37;
	add.s32 	%r42, %r42, 8;
	add.s32 	%r41, %r41, %r7;
	add.s32 	%r40, %r40, 8;
	setp.ne.s32 	%p6, %r42, 0;
	@%p6 bra 	$L__BB1_4;
$L__BB1_5:
	setp.eq.s32 	%p7, %r4, 0;
	@%p7 bra 	$L__BB1_13;
	and.b32  	%r15, %r20, 3;
	setp.lt.u32 	%p8, %r4, 4;
	@%p8 bra 	$L__BB1_8;
	add.s32 	%r32, %r44, %r3;
	mul.wide.s32 	%rd19, %r32, 4;
	add.s64 	%rd20, %rd2, %rd19;
	ld.global.nc.f32 	%f41, [%rd20];
	mad.lo.s32 	%r33, %r44, %r23, %r30;
	mul.wide.s32 	%rd21, %r33, 4;
	add.s64 	%rd22, %rd1, %rd21;
	ld.global.nc.f32 	%f42, [%rd22];
	fma.rn.f32 	%f43, %f41, %f42, %f67;
	ld.global.nc.f32 	%f44, [%rd20+4];
	mul.wide.s32 	%rd23, %r23, 4;
	add.s64 	%rd24, %rd22, %rd23;
	ld.global.nc.f32 	%f45, [%rd24];
	fma.rn.f32 	%f46, %f44, %f45, %f43;
	ld.global.nc.f32 	%f47, [%rd20+8];
	add.s64 	%rd25, %rd24, %rd23;
	ld.global.nc.f32 	%f48, [%rd25];
	fma.rn.f32 	%f49, %f47, %f48, %f46;
	ld.global.nc.f32 	%f50, [%rd20+12];
	add.s64 	%rd26, %rd25, %rd23;
	ld.global.nc.f32 	%f51, [%rd26];
	fma.rn.f32 	%f67, %f50, %f51, %f49;
	add.s32 	%r44, %r44, 4;
$L__BB1_8:
	setp.eq.s32 	%p9, %r15, 0;
	@%p9 bra 	$L__BB1_13;
	setp.eq.s32 	%p10, %r15, 1;
	@%p10 bra 	$L__BB1_11;
	add.s32 	%r34, %r44, %r3;
	mul.wide.s32 	%rd27, %r34, 4;
	add.s64 	%rd28, %rd2, %rd27;
	ld.global.nc.f32 	%f53, [%rd28];
	mad.lo.s32 	%r35, %r44, %r23, %r30;
	mul.wide.s32 	%rd29, %r35, 4;
	add.s64 	%rd30, %rd1, %rd29;
	ld.global.nc.f32 	%f54, [%rd30];
	fma.rn.f32 	%f55, %f53, %f54, %f67;
	ld.global.nc.f32 	%f56, [%rd28+4];
	mul.wide.s32 	%rd31, %r23, 4;
	add.s64 	%rd32, %rd30, %rd31;
	ld.global.nc.f32 	%f57, [%rd32];
	fma.rn.f32 	%f67, %f56, %f57, %f55;
	add.s32 	%r44, %r44, 2;
$L__BB1_11:
	and.b32  	%r36, %r20, 1;
	setp.eq.b32 	%p11, %r36, 1;
	not.pred 	%p12, %p11;
	@%p12 bra 	$L__BB1_13;
	add.s32 	%r37, %r44, %r3;
	mul.wide.s32 	%rd33, %r37, 4;
	add.s64 	%rd34, %rd2, %rd33;
	ld.global.nc.f32 	%f58, [%rd34];
	mad.lo.s32 	%r38, %r44, %r23, %r30;
	mul.wide.s32 	%rd35, %r38, 4;
	add.s64 	%rd36, %rd1, %rd35;
	ld.global.nc.f32 	%f59, [%rd36];
	fma.rn.f32 	%f67, %f58, %f59, %f67;
$L__BB1_13:
	mad.lo.s32 	%r39, %r23, %r1, %r30;
	cvta.to.global.u64 	%rd37, %rd4;
	mul.wide.s32 	%rd38, %r39, 4;
	add.s64 	%rd39, %rd37, %rd38;
	st.global.f32 	[%rd39], %f67;
$L__BB1_14:
	ret;

}
	// .globl	_Z9gemm_CUDAIfEvPT_PKS0_S3_iii
.visible .entry _Z9gemm_CUDAIfEvPT_PKS0_S3_iii(
	.param .u64 .ptr .align 1 _Z9gemm_CUDAIfEvPT_PKS0_S3_iii_param_0,
	.param .u64 .ptr .align 1 _Z9gemm_CUDAIfEvPT_PKS0_S3_iii_param_1,
	.param .u64 .ptr .align 1 _Z9gemm_CUDAIfEvPT_PKS0_S3_iii_param_2,
	.param .u32 _Z9gemm_CUDAIfEvPT_PKS0_S3_iii_param_3,
	.param .u32 _Z9gemm_CUDAIfEvPT_PKS0_S3_iii_param_4,
	.param .u32 _Z9gemm_CUDAIfEvPT_PKS0_S3_iii_param_5
)
.maxntid 1024
{
	.reg .pred 	%p<12>;
	.reg .b32 	%r<43>;
	.reg .b32 	%f<63>;
	.reg .b64 	%rd<13>;
	// demoted variable
	.shared .align 4 .b8 _ZZ9gemm_CUDAIfEvPT_PKS0_S3_iiiE2SA[1024];
	// demoted variable
	.shared .align 4 .b8 _ZZ9gemm_CUDAIfEvPT_PKS0_S3_iiiE2SB[1024];
	ld.param.u64 	%rd4, [_Z9gemm_CUDAIfEvPT_PKS0_S3_iii_param_0];
	ld.param.u64 	%rd5, [_Z9gemm_CUDAIfEvPT_PKS0_S3_iii_param_1];
	ld.param.u64 	%rd6, [_Z9gemm_CUDAIfEvPT_PKS0_S3_iii_param_2];
	ld.param.u32 	%r24, [_Z9gemm_CUDAIfEvPT_PKS0_S3_iii_param_3];
	ld.param.u32 	%r25, [_Z9gemm_CUDAIfEvPT_PKS0_S3_iii_param_4];
	ld.param.u32 	%r26, [_Z9gemm_CUDAIfEvPT_PKS0_S3_iii_param_5];
	mov.u32 	%r27, %ctaid.x;
	mov.u32 	%r28, %ctaid.y;
	mov.u32 	%r38, %tid.x;
	mov.u32 	%r40, %tid.y;
	shl.b32 	%r3, %r27, 4;
	add.s32 	%r4, %r3, %r38;
	shl.b32 	%r29, %r28, 4;
	add.s32 	%r5, %r29, %r40;
	setp.lt.s32 	%p1, %r26, 1;
	mov.f32 	%f62, 0f00000000;
	@%p1 bra 	$L__BB2_7;
	add.s32 	%r30, %r26, 15;
	shr.u32 	%r31, %r30, 4;
	shl.b32 	%r32, %r40, 6;
	mov.u32 	%r33, _ZZ9gemm_CUDAIfEvPT_PKS0_S3_iiiE2SA;
	add.s32 	%r6, %r33, %r32;
	shl.b32 	%r34, %r38, 2;
	add.s32 	%r7, %r6, %r34;
	mov.u32 	%r35, _ZZ9gemm_CUDAIfEvPT_PKS0_S3_iiiE2SB;
	add.s32 	%r9, %r35, %r34;
	add.s32 	%r8, %r9, %r32;
	neg.s32 	%r42, %r31;
	mad.lo.s32 	%r36, %r40, %r25, %r38;
	add.s32 	%r41, %r36, %r3;
	shl.b32 	%r12, %r25, 4;
	mad.lo.s32 	%r39, %r26, %r5, %r38;
	cvta.to.global.u64 	%rd1, %rd5;
	cvta.to.global.u64 	%rd2, %rd6;
	mov.f32 	%f62, 0f00000000;
$L__BB2_2:
	setp.ge.s32 	%p2, %r5, %r24;
	mul.wide.s32 	%rd7, %r39, 4;
	add.s64 	%rd3, %rd1, %rd7;
	setp.ge.s32 	%p3, %r38, %r26;
	mov.f32 	%f60, 0f00000000;
	or.pred  	%p4, %p2, %p3;
	@%p4 bra 	$L__BB2_4;
	ld.global.nc.f32 	%f60, [%rd3];
$L__BB2_4:
	setp.ge.s32 	%p5, %r4, %r25;
	st.shared.f32 	[%r7], %f60;
	setp.ge.s32 	%p6, %r40, %r26;
	mov.f32 	%f61, 0f00000000;
	or.pred  	%p7, %p5, %p6;
	@%p7 bra 	$L__BB2_6;
	mul.wide.s32 	%rd8, %r41, 4;
	add.s64 	%rd9, %rd2, %rd8;
	ld.global.nc.f32 	%f61, [%rd9];
$L__BB2_6:
	st.shared.f32 	[%r8], %f61;
	bar.sync 	0;
	ld.shared.f32 	%f12, [%r6];
	ld.shared.f32 	%f13, [%r9];
	fma.rn.f32 	%f14, %f12, %f13, %f62;
	ld.shared.f32 	%f15, [%r6+4];
	ld.shared.f32 	%f16, [%r9+64];
	fma.rn.f32 	%f17, %f15, %f16, %f14;
	ld.shared.f32 	%f18, [%r6+8];
	ld.shared.f32 	%f19, [%r9+128];
	fma.rn.f32 	%f20, %f18, %f19, %f17;
	ld.shared.f32 	%f21, [%r6+12];
	ld.shared.f32 	%f22, [%r9+192];
	fma.rn.f32 	%f23, %f21, %f22, %f20;
	ld.shared.f32 	%f24, [%r6+16];
	ld.shared.f32 	%f25, [%r9+256];
	fma.rn.f32 	%f26, %f24, %f25, %f23;
	ld.shared.f32 	%f27, [%r6+20];
	ld.shared.f32 	%f28, [%r9+320];
	fma.rn.f32 	%f29, %f27, %f28, %f26;
	ld.shared.f32 	%f30, [%r6+24];
	ld.shared.f32 	%f31, [%r9+384];
	fma.rn.f32 	%f32, %f30, %f31, %f29;
	ld.shared.f32 	%f33, [%r6+28];
	ld.shared.f32 	%f34, [%r9+448];
	fma.rn.f32 	%f35, %f33, %f34, %f32;
	ld.shared.f32 	%f36, [%r6+32];
	ld.shared.f32 	%f37, [%r9+512];
	fma.rn.f32 	%f38, %f36, %f37, %f35;
	ld.shared.f32 	%f39, [%r6+36];
	ld.shared.f32 	%f40, [%r9+576];
	fma.rn.f32 	%f41, %f39, %f40, %f38;
	ld.shared.f32 	%f42, [%r6+40];
	ld.shared.f32 	%f43, [%r9+640];
	fma.rn.f32 	%f44, %f42, %f43, %f41;
	ld.shared.f32 	%f45, [%r6+44];
	ld.shared.f32 	%f46, [%r9+704];
	fma.rn.f32 	%f47, %f45, %f46, %f44;
	ld.shared.f32 	%f48, [%r6+48];
	ld.shared.f32 	%f49, [%r9+768];
	fma.rn.f32 	%f50, %f48, %f49, %f47;
	ld.shared.f32 	%f51, [%r6+52];
	ld.shared.f32 	%f52, [%r9+832];
	fma.rn.f32 	%f53, %f51, %f52, %f50;
	ld.shared.f32 	%f54, [%r6+56];
	ld.shared.f32 	%f55, [%r9+896];
	fma.rn.f32 	%f56, %f54, %f55, %f53;
	ld.shared.f32 	%f57, [%r6+60];
	ld.shared.f32 	%f58, [%r9+960];
	fma.rn.f32 	%f62, %f57, %f58, %f56;
	bar.sync 	0;
	add.s32 	%r42, %r42, 1;
	setp.ne.s32 	%p8, %r42, 0;
	add.s32 	%r41, %r41, %r12;
	add.s32 	%r40, %r40, 16;
	add.s32 	%r39, %r39, 16;
	add.s32 	%r38, %r38, 16;
	@%p8 bra 	$L__BB2_2;
$L__BB2_7:
	setp.ge.s32 	%p9, %r5, %r24;
	setp.ge.s32 	%p10, %r4, %r25;
	or.pred  	%p11, %p9, %p10;
	@%p11 bra 	$L__BB2_9;
	mad.lo.s32 	%r37, %r25, %r5, %r4;
	cvta.to.global.u64 	%rd10, %rd4;
	mul.wide.u32 	%rd11, %r37, 4;
	add.s64 	%rd12, %rd10, %rd11;
	st.global.f32 	[%rd12], %f62;
$L__BB2_9:
	ret;

}
	// .globl	_ZN3cub18CUB_300001_SM_10006detail11EmptyKernelIvEEvv
.visible .entry _ZN3cub18CUB_300001_SM_10006detail11EmptyKernelIvEEvv()
{


	ret;

}
	// .globl	_ZN3cub18CUB_300001_SM_10006detail8for_each13static_kernelINS2_12policy_hub_t12policy_500_tEmN6thrust24THRUST_300001_SM_1000_NS8cuda_cub20__uninitialized_fill7functorINS7_10device_ptrIfEEfEEEEvT0_T1_
.visible .entry _ZN3cub18CUB_300001_SM_10006detail8for_each13static_kernelINS2_12policy_hub_t12policy_500_tEmN6thrust24THRUST_300001_SM_1000_NS8cuda_cub20__uninitialized_fill7functorINS7_10device_ptrIfEEfEEEEvT0_T1_(
	.param .u64 _ZN3cub18CUB_300001_SM_10006detail8for_each13static_kernelINS2_12policy_hub_t12policy_500_tEmN6thrust24THRUST_300001_SM_1000_NS8cuda_cub20__uninitialized_fill7functorINS7_10device_ptrIfEEfEEEEvT0_T1__param_0,
	.param .align 8 .b8 _ZN3cub18CUB_300001_SM_10006detail8for_each13static_kernelINS2_12policy_hub_t12policy_500_tEmN6thrust24THRUST_300001_SM_1000_NS8cuda_cub20__uninitialized_fill7functorINS7_10device_ptrIfEEfEEEEvT0_T1__param_1[16]
)
.maxntid 256
{
	.reg .pred 	%p<4>;
	.reg .b16 	%rs<5>;
	.reg .b32 	%r<10>;
	.reg .b32 	%f<3>;
	.reg .b64 	%rd<16>;

	ld.param.f32 	%f2, [_ZN3cub18CUB_300001_SM_10006detail8for_each13static_kernelINS2_12policy_hub_t12policy_500_tEmN6thrust24THRUST_300001_SM_1000_NS8cuda_cub20__uninitialized_fill7functorINS7_10device_ptrIfEEfEEEEvT0_T1__param_1+8];
	ld.param.u64 	%rd4, [_ZN3cub18CUB_300001_SM_10006detail8for_each13static_kernelINS2_12policy_hub_t12policy_500_tEmN6thrust24THRUST_300001_SM_1000_NS8cuda_cub20__uninitialized_fill7functorINS7_10device_ptrIfEEfEEEEvT0_T1__param_1];
	ld.param.u64 	%rd5, [_ZN3cub18CUB_300001_SM_10006detail8for_each13static_kernelINS2_12policy_hub_t12policy_500_tEmN6thrust24THRUST_300001_SM_1000_NS8cuda_cub20__uninitialized_fill7functorINS7_10device_ptrIfEEfEEEEvT0_T1__param_0];
	mov.u32 	%r7, %ctaid.x;
	mul.wide.u32 	%rd1, %r7, 512;
	sub.s64 	%rd2, %rd5, %rd1;
	setp.lt.u64 	%p1, %rd2, 512;
	@%p1 bra 	$L__BB4_2;
	mov.u32 	%r9, %tid.x;
	cvta.to.global.u64 	%rd11, %rd4;
	cvt.u64.u32 	%rd12, %r9;
	add.s64 	%rd13, %rd1, %rd12;
	shl.b64 	%rd14, %rd13, 2;
	add.s64 	%rd15, %rd11, %rd14;
	st.global.f32 	[%rd15], %f2;
	st.global.f32 	[%rd15+1024], %f2;
	bra.uni 	$L__BB4_6;
$L__BB4_2:
	cvta.to.global.u64 	%rd6, %rd4;
	mov.u32 	%r1, %tid.x;
	cvt.u64.u32 	%rd7, %r1;
	setp.le.u64 	%p2, %rd2, %rd7;
	add.s64 	%rd8, %rd1, %rd7;
	shl.b64 	%rd9, %rd8, 2;
	add.s64 	%rd3, %rd6, %rd9;
	@%p2 bra 	$L__BB4_4;
	st.global.f32 	[%rd3], %f2;
$L__BB4_4:
	add.s32 	%r8, %r1, 256;
	cvt.u64.u32 	%rd10, %r8;
	setp.le.u64 	%p3, %rd2, %rd10;
	@%p3 bra 	$L__BB4_6;
	st.global.f32 	[%rd3+1024], %f2;
$L__BB4_6:
	ret;

}


// ===== COMPILED SASS (sm_100) =====

	.target	sm_100

	.elftype	@"ET_EXEC"


//--------------------- .note.nv.tkinfo           --------------------------
	.section	.note.nv.tkinfo,"",@"SHT_NOTE"
	.sectionflags	@"SHF_NOTE_NV_TKINFO"
	.tkinfo
        /*0018*/ 	.word	0x00000002
        /*0030*/ 	.string	""
        /*0030*/ 	.string	"ptxas"
        /*0030*/ 	.string	"Cuda compilation tools, release 13.0, V13.0.88"
        /*0030*/ 	.string	"Build cuda_13.0.r13.0/compiler.36424714_0"
        /*0030*/ 	.string	"-arch sm_100 -m 64 "



//--------------------- .note.nv.cuinfo           --------------------------
	.section	.note.nv.cuinfo,"",@"SHT_NOTE"
	.sectionflags	@"SHF_NOTE_NV_CUINFO"
        /*0018*/ 	.short	0x0002
        /*001a*/ 	.short	0x0064
        /*001c*/ 	.short	0x0082
	.zero		2


//--------------------- .nv.info                  --------------------------
	.section	.nv.info,"",@"SHT_CUDA_INFO"
	.align	4


	//----- nvinfo : EIATTR_REGCOUNT
	.align		4
        /*0000*/ 	.byte	0x04, 0x2f
        /*0002*/ 	.short	(.L_44 - .L_43)
	.align		4
.L_43:
        /*0004*/ 	.word	index@(_Z12row_wmma_kerPfS_S_iii)
        /*0008*/ 	.word	0x00000028


	//----- nvinfo : EIATTR_FRAME_SIZE
	.align		4
.L_44:
        /*000c*/ 	.byte	0x04, 0x11
        /*000e*/ 	.short	(.L_46 - .L_45)
	.align		4
.L_45:
        /*0010*/ 	.word	index@(_Z12row_wmma_kerPfS_S_iii)
        /*0014*/ 	.word	0x00000000


	//----- nvinfo : EIATTR_REGCOUNT
	.align		4
.L_46:
        /*0018*/ 	.byte	0x04, 0x2f
        /*001a*/ 	.short	(.L_48 - .L_47)
	.align		4
.L_47:
        /*001c*/ 	.word	index@(_Z10gemm_naiveIfEvPKT_S2_PS0_iii)
        /*0020*/ 	.word	0x00000020


	//----- nvinfo : EIATTR_FRAME_SIZE
	.align		4
.L_48:
        /*0024*/ 	.byte	0x04, 0x11
        /*0026*/ 	.short	(.L_50 - .L_49)
	.align		4
.L_49:
        /*0028*/ 	.word	index@(_Z10gemm_naiveIfEvPKT_S2_PS0_iii)
        /*002c*/ 	.word	0x00000000


	//----- nvinfo : EIATTR_REGCOUNT
	.align		4
.L_50:
        /*0030*/ 	.byte	0x04, 0x2f
        /*0032*/ 	.short	(.L_52 - .L_51)
	.align		4
.L_51:
        /*0034*/ 	.word	index@(_Z9gemm_CUDAIfEvPT_PKS0_S3_iii)
        /*0038*/ 	.word	0x00000020


	//----- nvinfo : EIATTR_FRAME_SIZE
	.align		4
.L_52:
        /*003c*/ 	.byte	0x04, 0x11
        /*003e*/ 	.short	(.L_54 - .L_53)
	.align		4
.L_53:
        /*0040*/ 	.word	index@(_Z9gemm_CUDAIfEvPT_PKS0_S3_iii)
        /*0044*/ 	.word	0x00000000


	//----- nvinfo : EIATTR_REGCOUNT
	.align		4
.L_54:
        /*0048*/ 	.byte	0x04, 0x2f
        /*004a*/ 	.short	(.L_56 - .L_55)
	.align		4
.L_55:
        /*004c*/ 	.word	index@(_ZN3cub18CUB_300001_SM_10006detail11EmptyKernelIvEEvv)
        /*0050*/ 	.word	0x00000004


	//----- nvinfo : EIATTR_FRAME_SIZE
	.align		4
.L_56:
        /*0054*/ 	.byte	0x04, 0x11
        /*0056*/ 	.short	(.L_58 - .L_57)
	.align		4
.L_57:
        /*0058*/ 	.word	index@(_ZN3cub18CUB_300001_SM_10006detail11EmptyKernelIvEEvv)
        /*005c*/ 	.word	0x00000000


	//----- nvinfo : EIATTR_REGCOUNT
	.align		4
.L_58:
        /*0060*/ 	.byte	0x04, 0x2f
        /*0062*/ 	.short	(.L_60 - .L_59)
	.align		4
.L_59:
        /*0064*/ 	.word	index@(_ZN3cub18CUB_300001_SM_10006detail8for_each13static_kernelINS2_12policy_hub_t12policy_500_tEmN6thrust24THRUST_300001_SM_1000_NS8cuda_cub20__uninitialized_fill7functorINS7_10device_ptrIfEEfEEEEvT0_T1_)
        /*0068*/ 	.word	0x00000008


	//----- nvinfo : EIATTR_FRAME_SIZE
	.align		4
.L_60:
        /*006c*/ 	.byte	0x04, 0x11
        /*006e*/ 	.short	(.L_62 - .L_61)
	.align		4
.L_61:
        /*0070*/ 	.word	index@(_ZN3cub18CUB_300001_SM_10006detail8for_each13static_kernelINS2_12policy_hub_t12policy_500_tEmN6thrust24THRUST_300001_SM_1000_NS8cuda_cub20__uninitialized_fill7functorINS7_10device_ptrIfEEfEEEEvT0_T1_)
        /*0074*/ 	.word	0x00000000


	//----- nvinfo : EIATTR_MIN_STACK_SIZE
	.align		4
.L_62:
        /*0078*/ 	.byte	0x04, 0x12
        /*007a*/ 	.short	(.L_64 - .L_63)
	.align		4
.L_63:
        /*007c*/ 	.word	index@(_ZN3cub18CUB_300001_SM_10006detail8for_each13static_kernelINS2_12policy_hub_t12policy_500_tEmN6thrust24THRUST_300001_SM_1000_NS8cuda_cub20__uninitialized_fill7functorINS7_10device_ptrIfEEfEEEEvT0_T1_)
        /*0080*/ 	.word	0x00000000


	//----- nvinfo : EIATTR_MIN_STACK_SIZE
	.align		4
.L_64:
        /*0084*/ 	.byte	0x04, 0x12
        /*0086*/ 	.short	(.L_66 - .L_65)
	.align		4
.L_65:
        /*0088*/ 	.word	index@(_ZN3cub18CUB_300001_SM_10006detail11EmptyKernelIvEEvv)
        /*008c*/ 	.word	0x00000000


	//----- nvinfo : EIATTR_MIN_STACK_SIZE
	.align		4
.L_66:
        /*0090*/ 	.byte	0x04, 0x12
        /*0092*/ 	.short	(.L_68 - .L_67)
	.align		4
.L_67:
        /*0094*/ 	.word	index@(_Z9gemm_CUDAIfEvPT_PKS0_S3_iii)
        /*0098*/ 	.word	0x00000000


	//----- nvinfo : EIATTR_MIN_STACK_SIZE
	.align		4
.L_68:
        /*009c*/ 	.byte	0x04, 0x12
        /*009e*/ 	.short	(.L_70 - .L_69)
	.align		4
.L_69:
        /*00a0*/ 	.word	index@(_Z10gemm_naiveIfEvPKT_S2_PS0_iii)
        /*00a4*/ 	.word	0x00000000


	//----- nvinfo : EIATTR_MIN_STACK_SIZE
	.align		4
.L_70:
        /*00a8*/ 	.byte	0x04, 0x12
        /*00aa*/ 	.short	(.L_72 - .L_71)
	.align		4
.L_71:
        /*00ac*/ 	.word	index@(_Z12row_wmma_kerPfS_S_iii)
        /*00b0*/ 	.word	0x00000000
.L_72:


//--------------------- .nv.compat                --------------------------
	.section	.nv.compat,"",@"SHT_CUDA_COMPAT_INFO"
	.align	4
        /*0000*/ 	.byte	0x02, 0x09, 0x00, 0x00, 0x02, 0x02, 0x01, 0x00, 0x02, 0x05, 0x05, 0x00, 0x03, 0x07, 0x01, 0x01
        /*0010*/ 	.byte	0x02, 0x03, 0x00, 0x00, 0x02, 0x06, 0x01, 0x00, 0x04, 0x0b, 0x08, 0x00, 0x09, 0x00, 0x00, 0x00
        /*0020*/ 	.byte	0x00, 0x00, 0x00, 0x00


//--------------------- .nv.info._ZN3cub18CUB_300001_SM_10006detail8for_each13static_kernelINS2_12policy_hub_t12policy_500_tEmN6thrust24THRUST_300001_SM_1000_NS8cuda_cub20__uninitialized_fill7functorINS7_10device_ptrIfEEfEEEEvT0_T1_ --------------------------
	.section	.nv.info._ZN3cub18CUB_300001_SM_10006detail8for_each13static_kernelINS2_12policy_hub_t12policy_500_tEmN6thrust24THRUST_300001_SM_1000_NS8cuda_cub20__uninitialized_fill7functorINS7_10device_ptrIfEEfEEEEvT0_T1_,"",@"SHT_CUDA_INFO"
	.sectionflags	@""
	.align	4


	//----- nvinfo : EIATTR_CUDA_API_VERSION
	.align		4
        /*0000*/ 	.byte	0x04, 0x37
        /*0002*/ 	.short	(.L_74 - .L_73)
.L_73:
        /*0004*/ 	.word	0x00000082


	//----- nvinfo : EIATTR_KPARAM_INFO
	.align		4
.L_74:
        /*0008*/ 	.byte	0x04, 0x17
        /*000a*/ 	.short	(.L_76 - .L_75)
.L_75:
        /*000c*/ 	.word	0x00000000
        /*0010*/ 	.short	0x0001
        /*0012*/ 	.short	0x0008
        /*0014*/ 	.byte	0x00, 0xf0, 0x41, 0x00


	//----- nvinfo : EIATTR_KPARAM_INFO
	.align		4
.L_76:
        /*0018*/ 	.byte	0x04, 0x17
        /*001a*/ 	.short	(.L_78 - .L_77)
.L_77:
        /*001c*/ 	.word	0x00000000
        /*0020*/ 	.short	0x0000
        /*0022*/ 	.short	0x0000
        /*0024*/ 	.byte	0x00, 0xf0, 0x21, 0x00


	//----- nvinfo : EIATTR_SPARSE_MMA_MASK
	.align		4
.L_78:
        /*0028*/ 	.byte	0x03, 0x50
        /*002a*/ 	.short	0x0000


	//----- nvinfo : EIATTR_MAXREG_COUNT
	.align		4
        /*002c*/ 	.byte	0x03, 0x1b
        /*002e*/ 	.short	0x00ff


	//----- nvinfo : EIATTR_MERCURY_ISA_VERSION
	.align		4
        /*0030*/ 	.byte	0x03, 0x5f
        /*0032*/ 	.short	0x0101


	//----- nvinfo : EIATTR_VRC_CTA_INIT_COUNT
	.align		4
        /*0034*/ 	.byte	0x02, 0x4a
	.zero		1
	.zero		1


	//----- nvinfo : EIATTR_EXIT_INSTR_OFFSETS
	.align		4
        /*0038*/ 	.byte	0x04, 0x1c
        /*003a*/ 	.short	(.L_80 - .L_79)


	//   ....[0]....
.L_79:
        /*003c*/ 	.word	0x00000130


	//   ....[1]....
        /*0040*/ 	.word	0x00000230


	//   ....[2]....
        /*0044*/ 	.word	0x00000260


	//----- nvinfo : EIATTR_MAX_THREADS
	.align		4
.L_80:
        /*0048*/ 	.byte	0x04, 0x05
        /*004a*/ 	.short	(.L_82 - .L_81)
.L_81:
        /*004c*/ 	.word	0x00000100
        /*0050*/ 	.word	0x00000001
        /*0054*/ 	.word	0x00000001


	//----- nvinfo : EIATTR_CBANK_PARAM_SIZE
	.align		4
.L_82:
        /*0058*/ 	.byte	0x03, 0x19
        /*005a*/ 	.short	0x0018


	//----- nvinfo : EIATTR_PARAM_CBANK
	.align		4
        /*005c*/ 	.byte	0x04, 0x0a
        /*005e*/ 	.short	(.L_84 - .L_83)
	.align		4
.L_83:
        /*0060*/ 	.word	index@(.nv.constant0._ZN3cub18CUB_300001_SM_10006detail8for_each13static_kernelINS2_12policy_hub_t12policy_500_tEmN6thrust24THRUST_300001_SM_1000_NS8cuda_cub20__uninitialized_fill7functorINS7_10device_ptrIfEEfEEEEvT0_T1_)
        /*0064*/ 	.short	0x0380
        /*0066*/ 	.short	0x0018


	//----- nvinfo : EIATTR_SW_WAR
	.align		4
.L_84:
        /*0068*/ 	.byte	0x04, 0x36
        /*006a*/ 	.short	(.L_86 - .L_85)
.L_85:
        /*006c*/ 	.word	0x00000008
.L_86:


//--------------------- .nv.info._ZN3cub18CUB_300001_SM_10006detail11EmptyKernelIvEEvv --------------------------
	.section	.nv.info._ZN3cub18CUB_300001_SM_10006detail11EmptyKernelIvEEvv,"",@"SHT_CUDA_INFO"
	.sectionflags	@""
	.align	4


	//----- nvinfo : EIATTR_CUDA_API_VERSION
	.align		4
        /*0000*/ 	.byte	0x04, 0x37
        /*0002*/ 	.short	(.L_88 - .L_87)
.L_87:
        /*0004*/ 	.word	0x00000082


	//----- nvinfo : EIATTR_SPARSE_MMA_MASK
	.align		4
.L_88:
        /*0008*/ 	.byte	0x03, 0x50
        /*000a*/ 	.short	0x0000


	//----- nvinfo : EIATTR_MAXREG_COUNT
	.align		4
        /*000c*/ 	.byte	0x03, 0x1b
        /*000e*/ 	.short	0x00ff


	//----- nvinfo : EIATTR_MERCURY_ISA_VERSION
	.align		4
        /*0010*/ 	.byte	0x03, 0x5f
        /*0012*/ 	.short	0x0101


	//----- nvinfo : EIATTR_VRC_CTA_INIT_COUNT
	.align		4
        /*0014*/ 	.byte	0x02, 0x4a
	.zero		1
	.zero		1


	//----- nvinfo : EIATTR_EXIT_INSTR_OFFSETS
	.align		4
        /*0018*/ 	.byte	0x04, 0x1c
        /*001a*/ 	.short	(.L_90 - .L_89)


	//   ....[0]....
.L_89:
        /*001c*/ 	.word	0x00000010


	//----- nvinfo : EIATTR_SW_WAR
	.align		4
.L_90:
        /*0020*/ 	.byte	0x04, 0x36
        /*0022*/ 	.short	(.L_92 - .L_91)
.L_91:
        /*0024*/ 	.word	0x00000008
.L_92:


//--------------------- .nv.info._Z9gemm_CUDAIfEvPT_PKS0_S3_iii --------------------------
	.section	.nv.info._Z9gemm_CUDAIfEvPT_PKS0_S3_iii,"",@"SHT_CUDA_INFO"
	.sectionflags	@""
	.align	4


	//----- nvinfo : EIATTR_CUDA_API_VERSION
	.align		4
        /*0000*/ 	.byte	0x04, 0x37
        /*0002*/ 	.short	(.L_94 - .L_93)
.L_93:
        /*0004*/ 	.word	0x00000082


	//----- nvinfo : EIATTR_KPARAM_INFO
	.align		4
.L_94:
        /*0008*/ 	.byte	0x04, 0x17
        /*000a*/ 	.short	(.L_96 - .L_95)
.L_95:
        /*000c*/ 	.word	0x00000000
        /*0010*/ 	.short	0x0005
        /*0012*/ 	.short	0x0020
        /*0014*/ 	.byte	0x00, 0xf0, 0x11, 0x00


	//----- nvinfo : EIATTR_KPARAM_INFO
	.align		4
.L_96:
        /*0018*/ 	.byte	0x04, 0x17
        /*001a*/ 	.short	(.L_98 - .L_97)
.L_97:
        /*001c*/ 	.word	0x00000000
        /*0020*/ 	.short	0x0004
        /*0022*/ 	.short	0x001c
        /*0024*/ 	.byte	0x00, 0xf0, 0x11, 0x00


	//----- nvinfo : EIATTR_KPARAM_INFO
	.align		4
.L_98:
        /*0028*/ 	.byte	0x04, 0x17
        /*002a*/ 	.short	(.L_100 - .L_99)
.L_99:
        /*002c*/ 	.word	0x00000000
        /*0030*/ 	.short	0x0003
        /*0032*/ 	.short	0x0018
        /*0034*/ 	.byte	0x00, 0xf0, 0x11, 0x00


	//----- nvinfo : EIATTR_KPARAM_INFO
	.align		4
.L_100:
        /*0038*/ 	.byte	0x04, 0x17
        /*003a*/ 	.short	(.L_102 - .L_101)
.L_101:
        /*003c*/ 	.word	0x00000000
        /*0040*/ 	.short	0x0002
        /*0042*/ 	.short	0x0010
        /*0044*/ 	.byte	0x00, 0xf5, 0x21, 0x00


	//----- nvinfo : EIATTR_KPARAM_INFO
	.align		4
.L_102:
        /*0048*/ 	.byte	0x04, 0x17
        /*004a*/ 	.short	(.L_104 - .L_103)
.L_103:
        /*004c*/ 	.word	0x00000000
        /*0050*/ 	.short	0x0001
        /*0052*/ 	.short	0x0008
        /*0054*/ 	.byte	0x00, 0xf5, 0x21, 0x00


	//----- nvinfo : EIATTR_KPARAM_INFO
	.align		4
.L_104:
        /*0058*/ 	.byte	0x04, 0x17
        /*005a*/ 	.short	(.L_106 - .L_105)
.L_105:
        /*005c*/ 	.word	0x00000000
        /*0060*/ 	.short	0x0000
        /*0062*/ 	.short	0x0000
        /*0064*/ 	.byte	0x00, 0xf5, 0x21, 0x00


	//----- nvinfo : EIATTR_SPARSE_MMA_MASK
	.align		4
.L_106:
        /*0068*/ 	.byte	0x03, 0x50
        /*006a*/ 	.short	0x0000


	//----- nvinfo : EIATTR_MAXREG_COUNT
	.align		4
        /*006c*/ 	.byte	0x03, 0x1b
        /*006e*/ 	.short	0x0040


	//----- nvinfo : EIATTR_NUM_BARRIERS
	.align		4
        /*0070*/ 	.byte	0x02, 0x4c
        /*0072*/ 	.byte	0x01
	.zero		1


	//----- nvinfo : EIATTR_MERCURY_ISA_VERSION
	.align		4
        /*0074*/ 	.byte	0x03, 0x5f
        /*0076*/ 	.short	0x0101


	//----- nvinfo : EIATTR_VRC_CTA_INIT_COUNT
	.align		4
        /*0078*/ 	.byte	0x02, 0x4a
	.zero		1
	.zero		1


	//----- nvinfo : EIATTR_EXIT_INSTR_OFFSETS
	.align		4
        /*007c*/ 	.byte	0x04, 0x1c
        /*007e*/ 	.short	(.L_108 - .L_107)


	//   ....[0]....
.L_107:
        /*0080*/ 	.word	0x000005e0


	//   ....[1]....
        /*0084*/ 	.word	0x00000630


	//----- nvinfo : EIATTR_MAX_THREADS
	.align		4
.L_108:
        /*0088*/ 	.byte	0x04, 0x05
        /*008a*/ 	.short	(.L_110 - .L_109)
.L_109:
        /*008c*/ 	.word	0x00000400
        /*0090*/ 	.word	0x00000001
        /*0094*/ 	.word	0x00000001


	//----- nvinfo : EIATTR_CBANK_PARAM_SIZE
	.align		4
.L_110:
        /*0098*/ 	.byte	0x03, 0x19
        /*009a*/ 	.short	0x0024


	//----- nvinfo : EIATTR_PARAM_CBANK
	.align		4
        /*009c*/ 	.byte	0x04, 0x0a
        /*009e*/ 	.short	(.L_112 - .L_111)
	.align		4
.L_111:
        /*00a0*/ 	.word	index@(.nv.constant0._Z9gemm_CUDAIfEvPT_PKS0_S3_iii)
        /*00a4*/ 	.short	0x0380
        /*00a6*/ 	.short	0x0024


	//----- nvinfo : EIATTR_SW_WAR
	.align		4
.L_112:
        /*00a8*/ 	.byte	0x04, 0x36
        /*00aa*/ 	.short	(.L_114 - .L_113)
.L_113:
        /*00ac*/ 	.word	0x00000008
.L_114:


//--------------------- .nv.info._Z10gemm_naiveIfEvPKT_S2_PS0_iii --------------------------
	.section	.nv.info._Z10gemm_naiveIfEvPKT_S2_PS0_iii,"",@"SHT_CUDA_INFO"
	.sectionflags	@""
	.align	4


	//----- nvinfo : EIATTR_CUDA_API_VERSION
	.align		4
        /*0000*/ 	.byte	0x04, 0x37
        /*0002*/ 	.short	(.L_116 - .L_115)
.L_115:
        /*0004*/ 	.word	0x00000082


	//----- nvinfo : EIATTR_KPARAM_INFO
	.align		4
.L_116:
        /*0008*/ 	.byte	0x04, 0x17
        /*000a*/ 	.short	(.L_118 - .L_117)
.L_117:
        /*000c*/ 	.word	0x00000000
        /*0010*/ 	.short	0x0005
        /*0012*/ 	.short	0x0020
        /*0014*/ 	.byte	0x00, 0xf0, 0x11, 0x00


	//----- nvinfo : EIATTR_KPARAM_INFO
	.align		4
.L_118:
        /*0018*/ 	.byte	0x04, 0x17
        /*001a*/ 	.short	(.L_120 - .L_119)
.L_119:
        /*001c*/ 	.word	0x00000000
        /*0020*/ 	.short	0x0004
        /*0022*/ 	.short	0x001c
        /*0024*/ 	.byte	0x00, 0xf0, 0x11, 0x00


	//----- nvinfo : EIATTR_KPARAM_INFO
	.align		4
.L_120:
        /*0028*/ 	.byte	0x04, 0x17
        /*002a*/ 	.short	(.L_122 - .L_121)
.L_121:
        /*002c*/ 	.word	0x00000000
        /*0030*/ 	.short	0x0003
        /*0032*/ 	.short	0x0018
        /*0034*/ 	.byte	0x00, 0xf0, 0x11, 0x00


	//----- nvinfo : EIATTR_KPARAM_INFO
	.align		4
.L_122:
        /*0038*/ 	.byte	0x04, 0x17
        /*003a*/ 	.short	(.L_124 - .L_123)
.L_123:
        /*003c*/ 	.word	0x00000000
        /*0040*/ 	.short	0x0002
        /*0042*/ 	.short	0x0010
        /*0044*/ 	.byte	0x00, 0xf5, 0x21, 0x00


	//----- nvinfo : EIATTR_KPARAM_INFO
	.align		4
.L_124:
        /*0048*/ 	.byte	0x04, 0x17
        /*004a*/ 	.short	(.L_126 - .L_125)
.L_125:
        /*004c*/ 	.word	0x00000000
        /*0050*/ 	.short	0x0001
        /*0052*/ 	.short	0x0008
        /*0054*/ 	.byte	0x00, 0xf5, 0x21, 0x00


	//----- nvinfo : EIATTR_KPARAM_INFO
	.align		4
.L_126:
        /*0058*/ 	.byte	0x04, 0x17
        /*005a*/ 	.short	(.L_128 - .L_127)
.L_127:
        /*005c*/ 	.word	0x00000000
        /*0060*/ 	.short	0x0000
        /*0062*/ 	.short	0x0000
        /*0064*/ 	.byte	0x00, 0xf5, 0x21, 0x00


	//----- nvinfo : EIATTR_SPARSE_MMA_MASK
	.align		4
.L_128:
        /*0068*/ 	.byte	0x03, 0x50
        /*006a*/ 	.short	0x0000


	//----- nvinfo : EIATTR_MAXREG_COUNT
	.align		4
        /*006c*/ 	.byte	0x03, 0x1b
        /*006e*/ 	.short	0x0040


	//----- nvinfo : EIATTR_MERCURY_ISA_VERSION
	.align		4
        /*0070*/ 	.byte	0x03, 0x5f
        /*0072*/ 	.short	0x0101


	//----- nvinfo : EIATTR_VRC_CTA_INIT_COUNT
	.align		4
        /*0074*/ 	.byte	0x02, 0x4a
	.zero		1
	.zero		1


	//----- nvinfo : EIATTR_EXIT_INSTR_OFFSETS
	.align		4
        /*0078*/ 	.byte	0x04, 0x1c
        /*007a*/ 	.short	(.L_130 - .L_129)


	//   ....[0]....
.L_129:
        /*007c*/ 	.word	0x000000d0


	//   ....[1]....
        /*0080*/ 	.word	0x00000850


	//----- nvinfo : EIATTR_MAX_THREADS
	.align		4
.L_130:
        /*0084*/ 	.byte	0x04, 0x05
        /*0086*/ 	.short	(.L_132 - .L_131)
.L_131:
        /*0088*/ 	.word	0x00000400
        /*008c*/ 	.word	0x00000001
        /*0090*/ 	.word	0x00000001


	//----- nvinfo : EIATTR_CBANK_PARAM_SIZE
	.align		4
.L_132:
        /*0094*/ 	.byte	0x03, 0x19
        /*0096*/ 	.short	0x0024


	//----- nvinfo : EIATTR_PARAM_CBANK
	.align		4
        /*0098*/ 	.byte	0x04, 0x0a
        /*009a*/ 	.short	(.L_134 - .L_133)
	.align		4
.L_133:
        /*009c*/ 	.word	index@(.nv.constant0._Z10gemm_naiveIfEvPKT_S2_PS0_iii)
        /*00a0*/ 	.short	0x0380
        /*00a2*/ 	.short	0x0024


	//----- nvinfo : EIATTR_SW_WAR
	.align		4
.L_134:
        /*00a4*/ 	.byte	0x04, 0x36
        /*00a6*/ 	.short	(.L_136 - .L_135)
.L_135:
        /*00a8*/ 	.word	0x00000008
.L_136:


//--------------------- .nv.info._Z12row_wmma_kerPfS_S_iii --------------------------
	.section	.nv.info._Z12row_wmma_kerPfS_S_iii,"",@"SHT_CUDA_INFO"
	.sectionflags	@""
	.align	4


	//----- nvinfo : EIATTR_CUDA_API_VERSION
	.align		4
        /*0000*/ 	.byte	0x04, 0x37
        /*0002*/ 	.short	(.L_138 - .L_137)
.L_137:
        /*0004*/ 	.word	0x00000082


	//----- nvinfo : EIATTR_KPARAM_INFO
	.align		4
.L_138:
        /*0008*/ 	.byte	0x04, 0x17
        /*000a*/ 	.short	(.L_140 - .L_139)
.L_139:
        /*000c*/ 	.word	0x00000000
        /*0010*/ 	.short	0x0005
        /*0012*/ 	.short	0x0020
        /*0014*/ 	.byte	0x00, 0xf0, 0x11, 0x00


	//----- nvinfo : EIATTR_KPARAM_INFO
	.align		4
.L_140:
        /*0018*/ 	.byte	0x04, 0x17
        /*001a*/ 	.short	(.L_142 - .L_141)
.L_141:
        /*001c*/ 	.word	0x00000000
        /*0020*/ 	.short	0x0004
        /*0022*/ 	.short	0x001c
        /*0024*/ 	.byte	0x00, 0xf0, 0x11, 0x00


	//----- nvinfo : EIATTR_KPARAM_INFO
	.align		4
.L_142:
        /*0028*/ 	.byte	0x04, 0x17
        /*002a*/ 	.short	(.L_144 - .L_143)
.L_143:
        /*002c*/ 	.word	0x00000000
        /*0030*/ 	.short	0x0003
        /*0032*/ 	.short	0x0018
        /*0034*/ 	.byte	0x00, 0xf0, 0x11, 0x00


	//----- nvinfo : EIATTR_KPARAM_INFO
	.align		4
.L_144:
        /*0038*/ 	.byte	0x04, 0x17
        /*003a*/ 	.short	(.L_146 - .L_145)
.L_145:
        /*003c*/ 	.word	0x00000000
        /*0040*/ 	.short	0x0002
        /*0042*/ 	.short	0x0010
        /*0044*/ 	.byte	0x00, 0xf5, 0x21, 0x00


	//----- nvinfo : EIATTR_KPARAM_INFO
	.align		4
.L_146:
        /*0048*/ 	.byte	0x04, 0x17
        /*004a*/ 	.short	(.L_148 - .L_147)
.L_147:
        /*004c*/ 	.word	0x00000000
        /*0050*/ 	.short	0x0001
        /*0052*/ 	.short	0x0008
        /*0054*/ 	.byte	0x00, 0xf5, 0x21, 0x00


	//----- nvinfo : EIATTR_KPARAM_INFO
	.align		4
.L_148:
        /*0058*/ 	.byte	0x04, 0x17
        /*005a*/ 	.short	(.L_150 - .L_149)
.L_149:
        /*005c*/ 	.word	0x00000000
        /*0060*/ 	.short	0x0000
        /*0062*/ 	.short	0x0000
        /*0064*/ 	.byte	0x00, 0xf5, 0x21, 0x00


	//----- nvinfo : EIATTR_SPARSE_MMA_MASK
	.align		4
.L_150:
        /*0068*/ 	.byte	0x03, 0x50
        /*006a*/ 	.short	0x0000


	//----- nvinfo : EIATTR_WMMA_USED
	.align		4
        /*006c*/ 	.byte	0x01, 0x2b
	.zero		2


	//----- nvinfo : EIATTR_MAXREG_COUNT
	.align		4
        /*0070*/ 	.byte	0x03, 0x1b
        /*0072*/ 	.short	0x00ff


	//----- nvinfo : EIATTR_MERCURY_ISA_VERSION
	.align		4
        /*0074*/ 	.byte	0x03, 0x5f
        /*0076*/ 	.short	0x0101


	//----- nvinfo : EIATTR_VRC_CTA_INIT_COUNT
	.align		4
        /*0078*/ 	.byte	0x02, 0x4a
	.zero		1
	.zero		1


	//----- nvinfo : EIATTR_EXIT_INSTR_OFFSETS
	.align		4
        /*007c*/ 	.byte	0x04, 0x1c
        /*007e*/ 	.short	(.L_152 - .L_151)


	//   ....[0]....
.L_151:
        /*0080*/ 	.word	0x00001260


	//   ....[1]....
        /*0084*/ 	.word	0x000013b0


	//----- nvinfo : EIATTR_CRS_STACK_SIZE
	.align		4
.L_152:
        /*0088*/ 	.byte	0x04, 0x1e
        /*008a*/ 	.short	(.L_154 - .L_153)
.L_153:
        /*008c*/ 	.word	0x00000000


	//----- nvinfo : EIATTR_CBANK_PARAM_SIZE
	.align		4
.L_154:
        /*0090*/ 	.byte	0x03, 0x19
        /*0092*/ 	.short	0x0024


	//----- nvinfo : EIATTR_PARAM_CBANK
	.align		4
        /*0094*/ 	.byte	0x04, 0x0a
        /*0096*/ 	.short	(.L_156 - .L_155)
	.align		4
.L_155:
        /*0098*/ 	.word	index@(.nv.constant0._Z12row_wmma_kerPfS_S_iii)
        /*009c*/ 	.short	0x0380
        /*009e*/ 	.short	0x0024


	//----- nvinfo : EIATTR_SW_WAR
	.align		4
.L_156:
        /*00a0*/ 	.byte	0x04, 0x36
        /*00a2*/ 	.short	(.L_158 - .L_157)
.L_157:
        /*00a4*/ 	.word	0x00000008
.L_158:


//--------------------- .nv.callgraph             --------------------------
	.section	.nv.callgraph,"",@"SHT_CUDA_CALLGRAPH"
	.align	4
	.sectionentsize	8
	.align		4
        /*0000*/ 	.word	0x00000000
	.align		4
        /*0004*/ 	.word	0xffffffff
	.align		4
        /*0008*/ 	.word	0x00000000
	.align		4
        /*000c*/ 	.word	0xfffffffe
	.align		4
        /*0010*/ 	.word	0x00000000
	.align		4
        /*0014*/ 	.word	0xfffffffd
	.align		4
        /*0018*/ 	.word	0x00000000
	.align		4
        /*001c*/ 	.word	0xfffffffc


//--------------------- .nv.constant4             --------------------------
	.section	.nv.constant4,"a",@progbits
	.align	8
	.align		8
.nv.constant4:
        /*0000*/ 	.dword	_ZN34_INTERNAL_e05c4eb3_4_k_cu_870102974cuda3std3__45__cpo5beginE
	.align		8
        /*0008*/ 	.dword	_ZN34_INTERNAL_e05c4eb3_4_k_cu_870102974cuda3std3__45__cpo3endE
	.align		8
        /*0010*/ 	.dword	_ZN34_INTERNAL_e05c4eb3_4_k_cu_870102974cuda3std3__45__cpo6cbeginE
	.align		8
        /*0018*/ 	.dword	_ZN34_INTERNAL_e05c4eb3_4_k_cu_870102974cuda3std3__45__cpo4cendE
	.align		8
        /*0020*/ 	.dword	_ZN34_INTERNAL_e05c4eb3_4_k_cu_870102974cuda3std3__45__cpo6rbeginE
	.align		8
        /*0028*/ 	.dword	_ZN34_INTERNAL_e05c4eb3_4_k_cu_870102974cuda3std3__45__cpo4rendE
	.align		8
        /*0030*/ 	.dword	_ZN34_INTERNAL_e05c4eb3_4_k_cu_870102974cuda3std3__45__cpo7crbeginE
	.align		8
        /*0038*/ 	.dword	_ZN34_INTERNAL_e05c4eb3_4_k_cu_870102974cuda3std3__45__cpo5crendE
	.align		8
        /*0040*/ 	.dword	_ZN34_INTERNAL_e05c4eb3_4_k_cu_870102974cuda3std3__436_GLOBAL__N__e05c4eb3_4_k_cu_870102976ignoreE
	.align		8
        /*0048*/ 	.dword	_ZN34_INTERNAL_e05c4eb3_4_k_cu_870102974cuda3std3__419piecewise_constructE
	.align		8
        /*0050*/ 	.dword	_ZN34_INTERNAL_e05c4eb3_4_k_cu_870102974cuda3std3__48in_placeE
	.align		8
        /*0058*/ 	.dword	_ZN34_INTERNAL_e05c4eb3_4_k_cu_870102974cuda3std3__420unreachable_sentinelE
	.align		8
        /*0060*/ 	.dword	_ZN34_INTERNAL_e05c4eb3_4_k_cu_870102974cuda3std3__47nulloptE
	.align		8
        /*0068*/ 	.dword	_ZN34_INTERNAL_e05c4eb3_4_k_cu_870102974cuda3std3__48unexpectE
	.align		8
        /*0070*/ 	.dword	_ZN34_INTERNAL_e05c4eb3_4_k_cu_870102974cuda3std6ranges3__45__cpo4swapE
	.align		8
        /*0078*/ 	.dword	_ZN34_INTERNAL_e05c4eb3_4_k_cu_870102974cuda3std6ranges3__45__cpo9iter_moveE
	.align		8
        /*0080*/ 	.dword	_ZN34_INTERNAL_e05c4eb3_4_k_cu_870102974cuda3std6ranges3__45__cpo5beginE
	.align		8
        /*0088*/ 	.dword	_ZN34_INTERNAL_e05c4eb3_4_k_cu_870102974cuda3std6ranges3__45__cpo3endE
	.align		8
        /*0090*/ 	.dword	_ZN34_INTERNAL_e05c4eb3_4_k_cu_870102974cuda3std6ranges3__45__cpo6cbeginE
	.align		8
        /*0098*/ 	.dword	_ZN34_INTERNAL_e05c4eb3_4_k_cu_870102974cuda3std6ranges3__45__cpo4cendE
	.align		8
        /*00a0*/ 	.dword	_ZN34_INTERNAL_e05c4eb3_4_k_cu_870102974cuda3std6ranges3__45__cpo7advanceE
	.align		8
        /*00a8*/ 	.dword	_ZN34_INTERNAL_e05c4eb3_4_k_cu_870102974cuda3std6ranges3__45__cpo9iter_swapE
	.align		8
        /*00b0*/ 	.dword	_ZN34_INTERNAL_e05c4eb3_4_k_cu_870102974cuda3std6ranges3__45__cpo4nextE
	.align		8
        /*00b8*/ 	.dword	_ZN34_INTERNAL_e05c4eb3_4_k_cu_870102974cuda3std6ranges3__45__cpo4prevE
	.align		8
        /*00c0*/ 	.dword	_ZN34_INTERNAL_e05c4eb3_4_k_cu_870102974cuda3std6ranges3__45__cpo4dataE
	.align		8
        /*00c8*/ 	.dword	_ZN34_INTERNAL_e05c4eb3_4_k_cu_870102974cuda3std6ranges3__45__cpo5cdataE
	.align		8
        /*00d0*/ 	.dword	_ZN34_INTERNAL_e05c4eb3_4_k_cu_870102974cuda3std6ranges3__45__cpo4sizeE
	.align		8
        /*00d8*/ 	.dword	_ZN34_INTERNAL_e05c4eb3_4_k_cu_870102974cuda3std6ranges3__45__cpo5ssizeE
	.align		8
        /*00e0*/ 	.dword	_ZN34_INTERNAL_e05c4eb3_4_k_cu_870102974cuda3std6ranges3__45__cpo8distanceE
	.align		8
        /*00e8*/ 	.dword	_ZN34_INTERNAL_e05c4eb3_4_k_cu_870102976thrust24THRUST_300001_SM_1000_NS8cuda_cub3parE
	.align		8
        /*00f0*/ 	.dword	_ZN34_INTERNAL_e05c4eb3_4_k_cu_870102976thrust24THRUST_300001_SM_1000_NS8cuda_cub10par_nosyncE
	.align		8
        /*00f8*/ 	.dword	_ZN34_INTERNAL_e05c4eb3_4_k_cu_870102976thrust24THRUST_300001_SM_1000_NS6system6detail10sequential3seqE
	.align		8
        /*0100*/ 	.dword	_ZN34_INTERNAL_e05c4eb3_4_k_cu_870102976thrust24THRUST_300001_SM_1000_NS12placeholders2_1E
	.align		8
        /*0108*/ 	.dword	_ZN34_INTERNAL_e05c4eb3_4_k_cu_870102976thrust24THRUST_300001_SM_1000_NS12placeholders2_2E
	.align		8
        /*0110*/ 	.dword	_ZN34_INTERNAL_e05c4eb3_4_k_cu_870102976thrust24THRUST_300001_SM_1000_NS12placeholders2_3E
	.align		8
        /*0118*/ 	.dword	_ZN34_INTERNAL_e05c4eb3_4_k_cu_870102976thrust24THRUST_300001_SM_1000_NS12placeholders2_4E
	.align		8
        /*0120*/ 	.dword	_ZN34_INTERNAL_e05c4eb3_4_k_cu_870102976thrust24THRUST_300001_SM_1000_NS12placeholders2_5E
	.align		8
        /*0128*/ 	.dword	_ZN34_INTERNAL_e05c4eb3_4_k_cu_870102976thrust24THRUST_300001_SM_1000_NS12placeholders2_6E
	.align		8
        /*0130*/ 	.dword	_ZN34_INTERNAL_e05c4eb3_4_k_cu_870102976thrust24THRUST_300001_SM_1000_NS12placeholders2_7E
	.align		8
        /*0138*/ 	.dword	_ZN34_INTERNAL_e05c4eb3_4_k_cu_870102976thrust24THRUST_300001_SM_1000_NS12placeholders2_8E
	.align		8
        /*0140*/ 	.dword	_ZN34_INTERNAL_e05c4eb3_4_k_cu_870102976thrust24THRUST_300001_SM_1000_NS12placeholders2_9E
	.align		8
        /*0148*/ 	.dword	_ZN34_INTERNAL_e05c4eb3_4_k_cu_870102976thrust24THRUST_300001_SM_1000_NS12placeholders3_10E
	.align		8
        /*0150*/ 	.dword	_ZN34_INTERNAL_e05c4eb3_4_k_cu_870102976thrust24THRUST_300001_SM_1000_NS3seqE


//--------------------- .text._ZN3cub18CUB_300001_SM_10006detail8for_each13static_kernelINS2_12policy_hub_t12policy_500_tEmN6thrust24THRUST_300001_SM_1000_NS8cuda_cub20__uninitialized_fill7functorINS7_10device_ptrIfEEfEEEEvT0_T1_ --------------------------
	.section	.text._ZN3cub18CUB_300001_SM_10006detail8for_each13static_kernelINS2_12policy_hub_t12policy_500_tEmN6thrust24THRUST_300001_SM_1000_NS8cuda_cub20__uninitialized_fill7functorINS7_10device_ptrIfEEfEEEEvT0_T1_,"ax",@progbits
	.align	128
        .global         _ZN3cub18CUB_300001_SM_10006detail8for_each13static_kernelINS2_12policy_hub_t12policy_500_tEmN6thrust24THRUST_300001_SM_1000_NS8cuda_cub20__uninitialized_fill7functorINS7_10device_ptrIfEEfEEEEvT0_T1_
        .type           _ZN3cub18CUB_300001_SM_10006detail8for_each13static_kernelINS2_12policy_hub_t12policy_500_tEmN6thrust24THRUST_300001_SM_1000_NS8cuda_cub20__uninitialized_fill7functorINS7_10device_ptrIfEEfEEEEvT0_T1_,@function
        .size           _ZN3cub18CUB_300001_SM_10006detail8for_each13static_kernelINS2_12policy_hub_t12policy_500_tEmN6thrust24THRUST_300001_SM_1000_NS8cuda_cub20__uninitialized_fill7functorINS7_10device_ptrIfEEfEEEEvT0_T1_,(.L_x_22 - _ZN3cub18CUB_300001_SM_10006detail8for_each13static_kernelINS2_12policy_hub_t12policy_500_tEmN6thrust24THRUST_300001_SM_1000_NS8cuda_cub20__uninitialized_fill7functorINS7_10device_ptrIfEEfEEEEvT0_T1_)
        .other          _ZN3cub18CUB_300001_SM_10006detail8for_each13static_kernelINS2_12policy_hub_t12policy_500_tEmN6thrust24THRUST_300001_SM_1000_NS8cuda_cub20__uninitialized_fill7functorINS7_10device_ptrIfEEfEEEEvT0_T1_,@"STO_CUDA_ENTRY STV_DEFAULT"
_ZN3cub18CUB_300001_SM_10006detail8for_each13static_kernelINS2_12policy_hub_t12policy_500_tEmN6thrust24THRUST_300001_SM_1000_NS8cuda_cub20__uninitialized_fill7functorINS7_10device_ptrIfEEfEEEEvT0_T1_:
.text._ZN3cub18CUB_300001_SM_10006detail8for_each13static_kernelINS2_12policy_hub_t12policy_500_tEmN6thrust24THRUST_300001_SM_1000_NS8cuda_cub20__uninitialized_fill7functorINS7_10device_ptrIfEEfEEEEvT0_T1_:
[----:B------:R-:W-:Y:S08]  /*0000*/  LDC R1, c[0x0][0x37c] ;  /* 0x0000df00ff017b82 */ /* 0x000ff00000000800 */
[----:B------:R-:W0:Y:S01]  /*0010*/  S2UR UR4, SR_CTAID.X ;  /* 0x00000000000479c3 */ /* 0x000e220000002500 */
[----:B------:R-:W1:Y:S01]  /*0020*/  LDCU.64 UR6, c[0x0][0x380] ;  /* 0x00007000ff0677ac */ /* 0x000e620008000a00 */
[----:B------:R-:W2:Y:S01]  /*0030*/  LDCU.64 UR8, c[0x0][0x358] ;  /* 0x00006b00ff0877ac */ /* 0x000ea20008000a00 */
[----:B0-----:R-:W-:-:S04]  /*0040*/  UIMAD.WIDE.U32 UR4, UR4, 0x200, URZ ;  /* 0x00000200040478a5 */ /* 0x001fc8000f8e00ff */
[----:B-1----:R-:W-:-:S04]  /*0050*/  UIADD3 UR6, UP0, UPT, -UR4, UR6, URZ ;  /* 0x0000000604067290 */ /* 0x002fc8000ff1e1ff */
[----:B------:R-:W-:Y:S02]  /*0060*/  UIADD3.X UR7, UPT, UPT, ~UR5, UR7, URZ, UP0, !UPT ;  /* 0x0000000705077290 */ /* 0x000fe400087fe5ff */
[----:B------:R-:W-:-:S04]  /*0070*/  UISETP.GE.U32.AND UP0, UPT, UR6, 0x200, UPT ;  /* 0x000002000600788c */ /* 0x000fc8000bf06070 */
[----:B------:R-:W-:-:S09]  /*0080*/  UISETP.GE.U32.AND.EX UP0, UPT, UR7, URZ, UPT, UP0 ;  /* 0x000000ff0700728c */ /* 0x000fd2000bf06100 */
[----:B--2---:R-:W-:Y:S05]  /*0090*/  BRA.U !UP0, `(.L_x_0) ;  /* 0x0000000108287547 */ /* 0x004fea000b800000 */
[----:B------:R-:W0:Y:S01]  /*00a0*/  S2R R0, SR_TID.X ;  /* 0x0000000000007919 */ /* 0x000e220000002100 */
[----:B------:R-:W1:Y:S01]  /*00b0*/  LDCU.64 UR6, c[0x0][0x388] ;  /* 0x00007100ff0677ac */ /* 0x000e620008000a00 */
[----:B------:R-:W2:Y:S01]  /*00c0*/  LDC R5, c[0x0][0x390] ;  /* 0x0000e400ff057b82 */ /* 0x000ea20000000800 */
[----:B0-----:R-:W-:-:S05]  /*00d0*/  IADD3 R0, P0, PT, R0, UR4, RZ ;  /* 0x0000000400007c10 */ /* 0x001fca000ff1e0ff */
[----:B------:R-:W-:Y:S01]  /*00e0*/  IMAD.X R3, RZ, RZ, UR5, P0 ;  /* 0x00000005ff037e24 */ /* 0x000fe200080e06ff */
[----:B-1----:R-:W-:-:S04]  /*00f0*/  LEA R2, P0, R0, UR6, 0x2 ;  /* 0x0000000600027c11 */ /* 0x002fc8000f8010ff */
[----:B------:R-:W-:-:S05]  /*0100*/  LEA.HI.X R3, R0, UR7, R3, 0x2, P0 ;  /* 0x0000000700037c11 */ /* 0x000fca00080f1403 */
[----:B--2---:R-:W-:Y:S04]  /*0110*/  STG.E desc[UR8][R2.64], R5 ;  /* 0x0000000502007986 */ /* 0x004fe8000c101908 */
[----:B------:R-:W-:Y:S01]  /*0120*/  STG.E desc[UR8][R2.64+0x400], R5 ;  /* 0x0004000502007986 */ /* 0x000fe2000c101908 */
[----:B------:R-:W-:Y:S05]  /*0130*/  EXIT ;  /* 0x000000000000794d */ /* 0x000fea0003800000 */
.L_x_0:
[----:B------:R-:W0:Y:S01]  /*0140*/  S2R R0, SR_TID.X ;  /* 0x0000000000007919 */ /* 0x000e220000002100 */
[----:B------:R-:W-:Y:S01]  /*0150*/  IMAD.U32 R2, RZ, RZ, UR7 ;  /* 0x00000007ff027e24 */ /* 0x000fe2000f8e00ff */
[----:B------:R-:W1:Y:S01]  /*0160*/  LDCU.64 UR10, c[0x0][0x388] ;  /* 0x00007100ff0a77ac */ /* 0x000e620008000a00 */
[----:B------:R-:W-:Y:S01]  /*0170*/  IMAD.U32 R4, RZ, RZ, UR7 ;  /* 0x00000007ff047e24 */ /* 0x000fe2000f8e00ff */
[----:B0-----:R-:W-:-:S04]  /*0180*/  ISETP.LT.U32.AND P0, PT, R0, UR6, PT ;  /* 0x0000000600007c0c */ /* 0x001fc8000bf01070 */
[----:B------:R-:W-:Y:S01]  /*0190*/  ISETP.GT.U32.AND.EX P0, PT, R2, RZ, PT, P0 ;  /* 0x000000ff0200720c */ /* 0x000fe20003f04100 */
[C---:B------:R-:W-:Y:S01]  /*01a0*/  VIADD R2, R0.reuse, 0x100 ;  /* 0x0000010000027836 */ /* 0x040fe20000000000 */
[----:B------:R-:W-:-:S04]  /*01b0*/  IADD3 R0, P2, PT, R0, UR4, RZ ;  /* 0x0000000400007c10 */ /* 0x000fc8000ff5e0ff */
[----:B------:R-:W-:Y:S01]  /*01c0*/  ISETP.LT.U32.AND P1, PT, R2, UR6, PT ;  /* 0x0000000602007c0c */ /* 0x000fe2000bf21070 */
[----:B------:R-:W-:Y:S01]  /*01d0*/  IMAD.X R3, RZ, RZ, UR5, P2 ;  /* 0x00000005ff037e24 */ /* 0x000fe200090e06ff */
[----:B-1----:R-:W-:Y:S02]  /*01e0*/  LEA R2, P2, R0, UR10, 0x2 ;  /* 0x0000000a00027c11 */ /* 0x002fe4000f8410ff */
[----:B------:R-:W-:Y:S02]  /*01f0*/  ISETP.GT.U32.AND.EX P1, PT, R4, RZ, PT, P1 ;  /* 0x000000ff0400720c */ /* 0x000fe40003f24110 */
[----:B------:R-:W-:Y:S01]  /*0200*/  LEA.HI.X R3, R0, UR11, R3, 0x2, P2 ;  /* 0x0000000b00037c11 */ /* 0x000fe200090f1403 */
[----:B------:R-:W0:Y:S04]  /*0210*/  @P0 LDC R5, c[0x0][0x390] ;  /* 0x0000e400ff050b82 */ /* 0x000e280000000800 */
[----:B0-----:R0:W-:Y:S06]  /*0220*/  @P0 STG.E desc[UR8][R2.64], R5 ;  /* 0x0000000502000986 */ /* 0x0011ec000c101908 */
[----:B------:R-:W-:Y:S05]  /*0230*/  @!P1 EXIT ;  /* 0x000000000000994d */ /* 0x000fea0003800000 */
[----:B0-----:R-:W0:Y:S02]  /*0240*/  LDC R5, c[0x0][0x390] ;  /* 0x0000e400ff057b82 */ /* 0x001e240000000800 */
[----:B0-----:R-:W-:Y:S01]  /*0250*/  STG.E desc[UR8][R2.64+0x400], R5 ;  /* 0x0004000502007986 */ /* 0x001fe2000c101908 */
[----:B------:R-:W-:Y:S05]  /*0260*/  EXIT ;  /* 0x000000000000794d */ /* 0x000fea0003800000 */
.L_x_1:
[----:B------:R-:W-:-:S00]  /*0270*/  BRA `(.L_x_1) ;  /* 0xfffffffc00fc7947 */ /* 0x000fc0000383ffff */
[----:B------:R-:W-:-:S00]  /*0280*/  NOP ;  /* 0x0000000000007918 */ /* 0x000fc00000000000 */
[----:B------:R-:W-:-:S00]  /*0290*/  NOP ;  /* 0x0000000000007918 */ /* 0x000fc00000000000 */
[----:B------:R-:W-:-:S00]  /*02a0*/  NOP ;  /* 0x0000000000007918 */ /* 0x000fc00000000000 */
[----:B------:R-:W-:-:S00]  /*02b0*/  NOP ;  /* 0x0000000000007918 */ /* 0x000fc00000000000 */
[----:B------:R-:W-:-:S00]  /*02c0*/  NOP ;  /* 0x0000000000007918 */ /* 0x000fc00000000000 */
[----:B------:R-:W-:-:S00]  /*02d0*/  NOP ;  /* 0x0000000000007918 */ /* 0x000fc00000000000 */
[----:B------:R-:W-:-:S00]  /*02e0*/  NOP ;  /* 0x0000000000007918 */ /* 0x000fc00000000000 */
[----:B------:R-:W-:-:S00]  /*02f0*/  NOP ;  /* 0x0000000000007918 */ /* 0x000fc00000000000 */
.L_x_22:


//--------------------- .text._ZN3cub18CUB_300001_SM_10006detail11EmptyKernelIvEEvv --------------------------
	.section	.text._ZN3cub18CUB_300001_SM_10006detail11EmptyKernelIvEEvv,"ax",@progbits
	.align	128
        .global         _ZN3cub18CUB_300001_SM_10006detail11EmptyKernelIvEEvv
        .type           _ZN3cub18CUB_300001_SM_10006detail11EmptyKernelIvEEvv,@function
        .size           _ZN3cub18CUB_300001_SM_10006detail11EmptyKernelIvEEvv,(.L_x_23 - _ZN3cub18CUB_300001_SM_10006detail11EmptyKernelIvEEvv)
        .other          _ZN3cub18CUB_300001_SM_10006detail11EmptyKernelIvEEvv,@"STO_CUDA_ENTRY STV_DEFAULT"
_ZN3cub18CUB_300001_SM_10006detail11EmptyKernelIvEEvv:
.text._ZN3cub18CUB_300001_SM_10006detail11EmptyKernelIvEEvv:
[----:B------:R-:W-:Y:S01]  /*0000*/  LDC R1, c[0x0][0x37c] ;  /* 0x0000df00ff017b82 */ /* 0x000fe20000000800 */
[----:B------:R-:W-:Y:S05]  /*0010*/  EXIT ;  /* 0x000000000000794d */ /* 0x000fea0003800000 */
.L_x_2:
        /* <DEDUP_REMOVED lines=14> */
.L_x_23:


//--------------------- .text._Z9gemm_CUDAIfEvPT_PKS0_S3_iii --------------------------
	.section	.text._Z9gemm_CUDAIfEvPT_PKS0_S3_iii,"ax",@progbits
	.align	128
        .global         _Z9gemm_CUDAIfEvPT_PKS0_S3_iii
        .type           _Z9gemm_CUDAIfEvPT_PKS0_S3_iii,@function
        .size           _Z9gemm_CUDAIfEvPT_PKS0_S3_iii,(.L_x_24 - _Z9gemm_CUDAIfEvPT_PKS0_S3_iii)
        .other          _Z9gemm_CUDAIfEvPT_PKS0_S3_iii,@"STO_CUDA_ENTRY STV_DEFAULT"
_Z9gemm_CUDAIfEvPT_PKS0_S3_iii:
.text._Z9gemm_CUDAIfEvPT_PKS0_S3_iii:
[----:B------:R-:W-:Y:S01]  /*0000*/  LDC R1, c[0x0][0x37c] ;  /* 0x0000df00ff017b82 */ /* 0x000fe20000000800 */
[----:B------:R-:W0:Y:S01]  /*0010*/  S2R R12, SR_CTAID.Y ;  /* 0x00000000000c7919 */ /* 0x000e220000002600 */
[----:B------:R-:W1:Y:S01]  /*0020*/  LDCU UR10, c[0x0][0x3a0] ;  /* 0x00007400ff0a77ac */ /* 0x000e620008000800 */
[----:B------:R-:W-:Y:S01]  /*0030*/  HFMA2 R23, -RZ, RZ, 0, 0 ;  /* 0x00000000ff177431 */ /* 0x000fe200000001ff */
[----:B------:R-:W0:Y:S01]  /*0040*/  S2R R0, SR_TID.Y ;  /* 0x0000000000007919 */ /* 0x000e220000002200 */
[----:B------:R-:W2:Y:S01]  /*0050*/  LDCU.64 UR8, c[0x0][0x358] ;  /* 0x00006b00ff0877ac */ /* 0x000ea20008000a00 */
[----:B------:R-:W3:Y:S01]  /*0060*/  S2R R5, SR_CTAID.X ;  /* 0x0000000000057919 */ /* 0x000ee20000002500 */
[----:B------:R-:W3:Y:S01]  /*0070*/  S2R R21, SR_TID.X ;  /* 0x0000000000157919 */ /* 0x000ee20000002100 */
[----:B-1----:R-:W-:Y:S01]  /*0080*/  UISETP.GE.AND UP0, UPT, UR10, 0x1, UPT ;  /* 0x000000010a00788c */ /* 0x002fe2000bf06270 */
[----:B0-----:R-:W-:Y:S02]  /*0090*/  LEA R12, R12, R0, 0x4 ;  /* 0x000000000c0c7211 */ /* 0x001fe400078e20ff */
[----:B---3--:R-:W-:-:S06]  /*00a0*/  LEA R13, R5, R21, 0x4 ;  /* 0x00000015050d7211 */ /* 0x008fcc00078e20ff */
[----:B--2---:R-:W-:Y:S05]  /*00b0*/  BRA.U !UP0, `(.L_x_3) ;  /* 0x00000005083c7547 */ /* 0x004fea000b800000 */
[----:B------:R-:W0:Y:S01]  /*00c0*/  S2UR UR7, SR_CgaCtaId ;  /* 0x00000000000779c3 */ /* 0x000e220000008800 */
[----:B------:R-:W1:Y:S01]  /*00d0*/  LDCU UR11, c[0x0][0x39c] ;  /* 0x00007380ff0b77ac */ /* 0x000e620008000800 */
[----:B------:R-:W-:Y:S01]  /*00e0*/  MOV R23, RZ ;  /* 0x000000ff00177202 */ /* 0x000fe20000000f00 */
[----:B------:R-:W-:Y:S01]  /*00f0*/  IMAD R15, R12, UR10, R21 ;  /* 0x0000000a0c0f7c24 */ /* 0x000fe2000f8e0215 */
[----:B------:R-:W-:Y:S01]  /*0100*/  UMOV UR5, 0x400 ;  /* 0x0000040000057882 */ /* 0x000fe20000000000 */
[----:B------:R-:W-:-:S03]  /*0110*/  UIADD3 UR4, UPT, UPT, UR10, 0xf, URZ ;  /* 0x0000000f0a047890 */ /* 0x000fc6000fffe0ff */
[----:B------:R-:W2:Y:S01]  /*0120*/  LDC R16, c[0x0][0x39c] ;  /* 0x0000e700ff107b82 */ /* 0x000ea20000000800 */
[----:B------:R-:W-:Y:S02]  /*0130*/  UIADD3 UR6, UPT, UPT, UR5, 0x400, URZ ;  /* 0x0000040005067890 */ /* 0x000fe4000fffe0ff */
[----:B------:R-:W-:Y:S01]  /*0140*/  USHF.R.U32.HI UR4, URZ, 0x4, UR4 ;  /* 0x00000004ff047899 */ /* 0x000fe20008011604 */
[----:B------:R-:W3:Y:S04]  /*0150*/  LDCU UR13, c[0x0][0x3a0] ;  /* 0x00007400ff0d77ac */ /* 0x000ee80008000800 */
[----:B------:R-:W4:Y:S01]  /*0160*/  LDC.64 R2, c[0x0][0x388] ;  /* 0x0000e200ff027b82 */ /* 0x000f220000000a00 */
[----:B------:R-:W2:Y:S01]  /*0170*/  LDCU UR12, c[0x0][0x398] ;  /* 0x00007300ff0c77ac */ /* 0x000ea20008000800 */
[----:B-1----:R-:W-:Y:S01]  /*0180*/  IMAD R14, R0, UR11, R21 ;  /* 0x0000000b000e7c24 */ /* 0x002fe2000f8e0215 */
[----:B------:R-:W-:-:S02]  /*0190*/  UIADD3 UR4, UPT, UPT, -UR4, URZ, URZ ;  /* 0x000000ff04047290 */ /* 0x000fc4000fffe1ff */
[----:B0-----:R-:W-:Y:S02]  /*01a0*/  ULEA UR5, UR7, UR5, 0x18 ;  /* 0x0000000507057291 */ /* 0x001fe4000f8ec0ff */
[----:B------:R-:W-:Y:S01]  /*01b0*/  LEA R14, R5, R14, 0x4 ;  /* 0x0000000e050e7211 */ /* 0x000fe200078e20ff */
[----:B------:R-:W-:-:S03]  /*01c0*/  ULEA UR6, UR7, UR6, 0x18 ;  /* 0x0000000607067291 */ /* 0x000fc6000f8ec0ff */
[----:B------:R-:W-:-:S03]  /*01d0*/  LEA R18, R0, UR5, 0x6 ;  /* 0x0000000500127c11 */ /* 0x000fc6000f8e30ff */
[C---:B------:R-:W-:Y:S02]  /*01e0*/  LEA R19, R21.reuse, UR6, 0x2 ;  /* 0x0000000615137c11 */ /* 0x040fe4000f8e10ff */
[----:B------:R-:W-:Y:S02]  /*01f0*/  LEA R20, R21, R18, 0x2 ;  /* 0x0000001215147211 */ /* 0x000fe400078e10ff */
[----:B---3--:R-:W-:-:S07]  /*0200*/  LEA R17, R0, R19, 0x6 ;  /* 0x0000001300117211 */ /* 0x008fce00078e30ff */
.L_x_4:
[----:B------:R-:W-:Y:S01]  /*0210*/  ISETP.GE.AND P0, PT, R0, UR13, PT ;  /* 0x0000000d00007c0c */ /* 0x000fe2000bf06270 */
[----:B------:R-:W-:Y:S01]  /*0220*/  HFMA2 R22, -RZ, RZ, 0, 0 ;  /* 0x00000000ff167431 */ /* 0x000fe200000001ff */
[----:B------:R-:W-:Y:S01]  /*0230*/  ISETP.GE.AND P1, PT, R21, UR13, PT ;  /* 0x0000000d15007c0c */ /* 0x000fe2000bf26270 */
[----:B----4-:R-:W-:Y:S01]  /*0240*/  IMAD.WIDE R4, R15, 0x4, R2 ;  /* 0x000000040f047825 */ /* 0x010fe200078e0202 */
[----:B--2---:R-:W-:Y:S02]  /*0250*/  ISETP.GE.OR P0, PT, R13, R16, P0 ;  /* 0x000000100d00720c */ /* 0x004fe40000706670 */
[----:B------:R-:W-:Y:S02]  /*0260*/  ISETP.GE.OR P1, PT, R12, UR12, P1 ;  /* 0x0000000c0c007c0c */ /* 0x000fe40008f26670 */
[----:B------:R-:W-:-:S09]  /*0270*/  MOV R27, RZ ;  /* 0x000000ff001b7202 */ /* 0x000fd20000000f00 */
[----:B------:R-:W0:Y:S02]  /*0280*/  @!P0 LDC.64 R6, c[0x0][0x390] ;  /* 0x0000e400ff068b82 */ /* 0x000e240000000a00 */
[----:B------:R-:W2:Y:S01]  /*0290*/  @!P1 LDG.E.CONSTANT R27, desc[UR8][R4.64] ;  /* 0x00000008041b9981 */ /* 0x000ea2000c1e9900 */
[----:B0-----:R-:W-:-:S05]  /*02a0*/  @!P0 IMAD.WIDE R6, R14, 0x4, R6 ;  /* 0x000000040e068825 */ /* 0x001fca00078e0206 */
[----:B------:R-:W3:Y:S01]  /*02b0*/  @!P0 LDG.E.CONSTANT R22, desc[UR8][R6.64] ;  /* 0x0000000806168981 */ /* 0x000ee2000c1e9900 */
[----:B------:R-:W-:-:S04]  /*02c0*/  UIADD3 UR4, UPT, UPT, UR4, 0x1, URZ ;  /* 0x0000000104047890 */ /* 0x000fc8000fffe0ff */
[----:B------:R-:W-:Y:S01]  /*02d0*/  UISETP.NE.AND UP0, UPT, UR4, URZ, UPT ;  /* 0x000000ff0400728c */ /* 0x000fe2000bf05270 */
[----:B------:R-:W-:Y:S02]  /*02e0*/  IADD3 R0, PT, PT, R0, 0x10, RZ ;  /* 0x0000001000007810 */ /* 0x000fe40007ffe0ff */
[----:B------:R-:W-:Y:S02]  /*02f0*/  IADD3 R15, PT, PT, R15, 0x10, RZ ;  /* 0x000000100f0f7810 */ /* 0x000fe40007ffe0ff */
[----:B------:R-:W-:Y:S02]  /*0300*/  IADD3 R21, PT, PT, R21, 0x10, RZ ;  /* 0x0000001015157810 */ /* 0x000fe40007ffe0ff */
[----:B------:R-:W-:Y:S01]  /*0310*/  LEA R14, R16, R14, 0x4 ;  /* 0x0000000e100e7211 */ /* 0x000fe200078e20ff */
[----:B--2---:R-:W-:Y:S04]  /*0320*/  STS [R20], R27 ;  /* 0x0000001b14007388 */ /* 0x004fe80000000800 */
[----:B---3--:R-:W-:Y:S01]  /*0330*/  STS [R17], R22 ;  /* 0x0000001611007388 */ /* 0x008fe20000000800 */
[----:B------:R-:W-:Y:S06]  /*0340*/  BAR.SYNC.DEFER_BLOCKING 0x0 ;  /* 0x0000000000007b1d */ /* 0x000fec0000010000 */
[----:B------:R-:W-:Y:S04]  /*0350*/  LDS R26, [R19] ;  /* 0x00000000131a7984 */ /* 0x000fe80000000800 */
[----:B------:R-:W0:Y:S04]  /*0360*/  LDS.128 R8, [R18] ;  /* 0x0000000012087984 */ /* 0x000e280000000c00 */
[----:B------:R-:W1:Y:S04]  /*0370*/  LDS R29, [R19+0x40] ;  /* 0x00004000131d7984 */ /* 0x000e680000000800 */
[----:B------:R-:W2:Y:S04]  /*0380*/  LDS R25, [R19+0x80] ;  /* 0x0000800013197984 */ /* 0x000ea80000000800 */
[----:B------:R-:W3:Y:S04]  /*0390*/  LDS R24, [R19+0xc0] ;  /* 0x0000c00013187984 */ /* 0x000ee80000000800 */
[----:B------:R-:W-:Y:S04]  /*03a0*/  LDS.128 R4, [R18+0x10] ;  /* 0x0000100012047984 */ /* 0x000fe80000000c00 */
[----:B------:R-:W-:Y:S04]  /*03b0*/  LDS R22, [R19+0x140] ;  /* 0x0001400013167984 */ /* 0x000fe80000000800 */
[----:B------:R-:W-:Y:S01]  /*03c0*/  LDS R27, [R19+0x200] ;  /* 0x00020000131b7984 */ /* 0x000fe20000000800 */
[----:B0-----:R-:W-:-:S03]  /*03d0*/  FFMA R8, R8, R26, R23 ;  /* 0x0000001a08087223 */ /* 0x001fc60000000017 */
[----:B------:R-:W0:Y:S01]  /*03e0*/  LDS R23, [R19+0x100] ;  /* 0x0001000013177984 */ /* 0x000e220000000800 */
[----:B-1----:R-:W-:-:S03]  /*03f0*/  FFMA R8, R29, R9, R8 ;  /* 0x000000091d087223 */ /* 0x002fc60000000008 */
[----:B------:R-:W-:Y:S01]  /*0400*/  LDS R26, [R19+0x1c0] ;  /* 0x0001c000131a7984 */ /* 0x000fe20000000800 */
[----:B--2---:R-:W-:-:S03]  /*0410*/  FFMA R9, R25, R10, R8 ;  /* 0x0000000a19097223 */ /* 0x004fc60000000008 */
[----:B------:R-:W1:Y:S01]  /*0420*/  LDS R25, [R19+0x180] ;  /* 0x0001800013197984 */ /* 0x000e620000000800 */
[----:B---3--:R-:W-:-:S03]  /*0430*/  FFMA R9, R24, R11, R9 ;  /* 0x0000000b18097223 */ /* 0x008fc60000000009 */
[----:B------:R-:W-:Y:S01]  /*0440*/  LDS R24, [R19+0x240] ;  /* 0x0002400013187984 */ /* 0x000fe20000000800 */
[----:B0-----:R-:W-:-:S03]  /*0450*/  FFMA R23, R4, R23, R9 ;  /* 0x0000001704177223 */ /* 0x001fc60000000009 */
[----:B------:R-:W0:Y:S01]  /*0460*/  LDS.128 R8, [R18+0x20] ;  /* 0x0000200012087984 */ /* 0x000e220000000c00 */
[----:B------:R-:W-:-:S03]  /*0470*/  FFMA R22, R22, R5, R23 ;  /* 0x0000000516167223 */ /* 0x000fc60000000017 */
[----:B------:R-:W2:Y:S01]  /*0480*/  LDS R23, [R19+0x280] ;  /* 0x0002800013177984 */ /* 0x000ea20000000800 */
[----:B-1----:R-:W-:-:S03]  /*0490*/  FFMA R25, R25, R6, R22 ;  /* 0x0000000619197223 */ /* 0x002fc60000000016 */
[----:B------:R-:W1:Y:S01]  /*04a0*/  LDS R22, [R19+0x2c0] ;  /* 0x0002c00013167984 */ /* 0x000e620000000800 */
[----:B------:R-:W-:-:S03]  /*04b0*/  FFMA R7, R26, R7, R25 ;  /* 0x000000071a077223 */ /* 0x000fc60000000019 */
[----:B------:R-:W-:Y:S01]  /*04c0*/  LDS R25, [R19+0x300] ;  /* 0x0003000013197984 */ /* 0x000fe20000000800 */
[----:B0-----:R-:W-:-:S03]  /*04d0*/  FFMA R27, R8, R27, R7 ;  /* 0x0000001b081b7223 */ /* 0x001fc60000000007 */
[----:B------:R-:W0:Y:S01]  /*04e0*/  LDS.128 R4, [R18+0x30] ;  /* 0x0000300012047984 */ /* 0x000e220000000c00 */
[----:B------:R-:W-:-:S03]  /*04f0*/  FFMA R24, R24, R9, R27 ;  /* 0x0000000918187223 */ /* 0x000fc6000000001b */
[----:B------:R-:W3:Y:S04]  /*0500*/  LDS R27, [R19+0x340] ;  /* 0x00034000131b7984 */ /* 0x000ee80000000800 */
[----:B------:R-:W4:Y:S04]  /*0510*/  LDS R9, [R19+0x380] ;  /* 0x0003800013097984 */ /* 0x000f280000000800 */
[----:B------:R-:W5:Y:S01]  /*0520*/  LDS R8, [R19+0x3c0] ;  /* 0x0003c00013087984 */ /* 0x000f620000000800 */
[----:B--2---:R-:W-:-:S04]  /*0530*/  FFMA R23, R23, R10, R24 ;  /* 0x0000000a17177223 */ /* 0x004fc80000000018 */
[----:B-1----:R-:W-:-:S04]  /*0540*/  FFMA R11, R22, R11, R23 ;  /* 0x0000000b160b7223 */ /* 0x002fc80000000017 */
[----:B0-----:R-:W-:-:S04]  /*0550*/  FFMA R4, R4, R25, R11 ;  /* 0x0000001904047223 */ /* 0x001fc8000000000b */
[----:B---3--:R-:W-:-:S04]  /*0560*/  FFMA R4, R27, R5, R4 ;  /* 0x000000051b047223 */ /* 0x008fc80000000004 */
[----:B----4-:R-:W-:-:S04]  /*0570*/  FFMA R9, R9, R6, R4 ;  /* 0x0000000609097223 */ /* 0x010fc80000000004 */
[----:B-----5:R-:W-:Y:S01]  /*0580*/  FFMA R23, R8, R7, R9 ;  /* 0x0000000708177223 */ /* 0x020fe20000000009 */
[----:B------:R-:W-:Y:S06]  /*0590*/  BAR.SYNC.DEFER_BLOCKING 0x0 ;  /* 0x0000000000007b1d */ /* 0x000fec0000010000 */
[----:B------:R-:W-:Y:S05]  /*05a0*/  BRA.U UP0, `(.L_x_4) ;  /* 0xfffffffd00187547 */ /* 0x000fea000b83ffff */
.L_x_3:
[----:B------:R-:W0:Y:S02]  /*05b0*/  LDCU.64 UR4, c[0x0][0x398] ;  /* 0x00007300ff0477ac */ /* 0x000e240008000a00 */
[----:B0-----:R-:W-:-:S04]  /*05c0*/  ISETP.GE.AND P0, PT, R13, UR5, PT ;  /* 0x000000050d007c0c */ /* 0x001fc8000bf06270 */
[----:B------:R-:W-:-:S13]  /*05d0*/  ISETP.GE.OR P0, PT, R12, UR4, P0 ;  /* 0x000000040c007c0c */ /* 0x000fda0008706670 */
[----:B------:R-:W-:Y:S05]  /*05e0*/  @P0 EXIT ;  /* 0x000000000000094d */ /* 0x000fea0003800000 */
[----:B------:R-:W0:Y:S01]  /*05f0*/  LDC.64 R2, c[0x0][0x380] ;  /* 0x0000e000ff027b82 */ /* 0x000e220000000a00 */
[----:B------:R-:W-:-:S04]  /*0600*/  IMAD R13, R12, UR5, R13 ;  /* 0x000000050c0d7c24 */ /* 0x000fc8000f8e020d */
[----:B0-----:R-:W-:-:S05]  /*0610*/  IMAD.WIDE.U32 R2, R13, 0x4, R2 ;  /* 0x000000040d027825 */ /* 0x001fca00078e0002 */
[----:B------:R-:W-:Y:S01]  /*0620*/  STG.E desc[UR8][R2.64], R23 ;  /* 0x0000001702007986 */ /* 0x000fe2000c101908 */
[----:B------:R-:W-:Y:S05]  /*0630*/  EXIT ;  /* 0x000000000000794d */ /* 0x000fea0003800000 */
.L_x_5:
        /* <DEDUP_REMOVED lines=12> */
.L_x_24:


//--------------------- .text._Z10gemm_naiveIfEvPKT_S2_PS0_iii --------------------------
	.section	.text._Z10gemm_naiveIfEvPKT_S2_PS0_iii,"ax",@progbits
	.align	128
        .global         _Z10gemm_naiveIfEvPKT_S2_PS0_iii
        .type           _Z10gemm_naiveIfEvPKT_S2_PS0_iii,@function
        .size           _Z10gemm_naiveIfEvPKT_S2_PS0_iii,(.L_x_25 - _Z10gemm_naiveIfEvPKT_S2_PS0_iii)
        .other          _Z10gemm_naiveIfEvPKT_S2_PS0_iii,@"STO_CUDA_ENTRY STV_DEFAULT"
_Z10gemm_naiveIfEvPKT_S2_PS0_iii:
.text._Z10gemm_naiveIfEvPKT_S2_PS0_iii:
[----:B------:R-:W-:Y:S01]  /*0000*/  LDC R1, c[0x0][0x37c] ;  /* 0x0000df00ff017b82 */ /* 0x000fe20000000800 */
[----:B------:R-:W0:Y:S07]  /*0010*/  S2R R0, SR_TID.Y ;  /* 0x0000000000007919 */ /* 0x000e2e0000002200 */
[----:B------:R-:W1:Y:S01]  /*0020*/  LDC R3, c[0x0][0x360] ;  /* 0x0000d800ff037b82 */ /* 0x000e620000000800 */
[----:B------:R-:W2:Y:S01]  /*0030*/  LDCU UR6, c[0x0][0x398] ;  /* 0x00007300ff0677ac */ /* 0x000ea20008000800 */
[----:B------:R-:W1:Y:S06]  /*0040*/  S2R R14, SR_TID.X ;  /* 0x00000000000e7919 */ /* 0x000e6c0000002100 */
[----:B------:R-:W0:Y:S08]  /*0050*/  S2UR UR5, SR_CTAID.Y ;  /* 0x00000000000579c3 */ /* 0x000e300000002600 */
[----:B------:R-:W0:Y:S08]  /*0060*/  LDC R5, c[0x0][0x364] ;  /* 0x0000d900ff057b82 */ /* 0x000e300000000800 */
[----:B------:R-:W1:Y:S08]  /*0070*/  S2UR UR4, SR_CTAID.X ;  /* 0x00000000000479c3 */ /* 0x000e700000002500 */
[----:B------:R-:W3:Y:S01]  /*0080*/  LDC R15, c[0x0][0x3a0] ;  /* 0x0000e800ff0f7b82 */ /* 0x000ee20000000800 */
[----:B0-----:R-:W-:-:S02]  /*0090*/  IMAD R0, R5, UR5, R0 ;  /* 0x0000000505007c24 */ /* 0x001fc4000f8e0200 */
[----:B-1----:R-:W-:-:S03]  /*00a0*/  IMAD R14, R3, UR4, R14 ;  /* 0x00000004030e7c24 */ /* 0x002fc6000f8e020e */
[----:B---3--:R-:W-:-:S04]  /*00b0*/  ISETP.GE.AND P0, PT, R0, R15, PT ;  /* 0x0000000f0000720c */ /* 0x008fc80003f06270 */
[----:B--2---:R-:W-:-:S13]  /*00c0*/  ISETP.GE.OR P0, PT, R14, UR6, P0 ;  /* 0x000000060e007c0c */ /* 0x004fda0008706670 */
[----:B------:R-:W-:Y:S05]  /*00d0*/  @P0 EXIT ;  /* 0x000000000000094d */ /* 0x000fea0003800000 */
[----:B------:R-:W0:Y:S01]  /*00e0*/  LDC R17, c[0x0][0x39c] ;  /* 0x0000e700ff117b82 */ /* 0x000e220000000800 */
[----:B------:R-:W1:Y:S01]  /*00f0*/  LDCU.64 UR6, c[0x0][0x358] ;  /* 0x00006b00ff0677ac */ /* 0x000e620008000a00 */
[----:B------:R-:W-:Y:S01]  /*0100*/  HFMA2 R26, -RZ, RZ, 0, 0 ;  /* 0x00000000ff1a7431 */ /* 0x000fe200000001ff */
[----:B0-----:R-:W-:-:S13]  /*0110*/  ISETP.GE.AND P0, PT, R17, 0x1, PT ;  /* 0x000000011100780c */ /* 0x001fda0003f06270 */
[----:B-1----:R-:W-:Y:S05]  /*0120*/  @!P0 BRA `(.L_x_6) ;  /* 0x0000000400b88947 */ /* 0x002fea0003800000 */
[C---:B------:R-:W-:Y:S01]  /*0130*/  ISETP.GE.U32.AND P1, PT, R17.reuse, 0x8, PT ;  /* 0x000000081100780c */ /* 0x040fe20003f26070 */
[----:B------:R-:W-:Y:S01]  /*0140*/  IMAD R18, R14, R17, RZ ;  /* 0x000000110e127224 */ /* 0x000fe200078e02ff */
[----:B------:R-:W-:Y:S02]  /*0150*/  LOP3.LUT R25, R17, 0x7, RZ, 0xc0, !PT ;  /* 0x0000000711197812 */ /* 0x000fe400078ec0ff */
[----:B------:R-:W-:Y:S02]  /*0160*/  MOV R26, RZ ;  /* 0x000000ff001a7202 */ /* 0x000fe40000000f00 */
[----:B------:R-:W-:Y:S02]  /*0170*/  ISETP.NE.AND P0, PT, R25, RZ, PT ;  /* 0x000000ff1900720c */ /* 0x000fe40003f05270 */
[----:B------:R-:W-:-:S05]  /*0180*/  MOV R19, RZ ;  /* 0x000000ff00137202 */ /* 0x000fca0000000f00 */
[----:B------:R-:W-:Y:S06]  /*0190*/  @!P1 BRA `(.L_x_7) ;  /* 0x0000000000c49947 */ /* 0x000fec0003800000 */
[----:B------:R-:W0:Y:S01]  /*01a0*/  LDCU.64 UR4, c[0x0][0x380] ;  /* 0x00007000ff0477ac */ /* 0x000e220008000a00 */
[----:B------:R-:W-:Y:S02]  /*01b0*/  LOP3.LUT R19, R17, 0x7ffffff8, RZ, 0xc0, !PT ;  /* 0x7ffffff811137812 */ /* 0x000fe400078ec0ff */
[----:B------:R-:W-:Y:S02]  /*01c0*/  MOV R26, RZ ;  /* 0x000000ff001a7202 */ /* 0x000fe40000000f00 */
[----:B------:R-:W-:Y:S02]  /*01d0*/  MOV R16, R18 ;  /* 0x0000001200107202 */ /* 0x000fe40000000f00 */
[----:B------:R-:W-:Y:S02]  /*01e0*/  MOV R22, R0 ;  /* 0x0000000000167202 */ /* 0x000fe40000000f00 */
[----:B------:R-:W-:Y:S01]  /*01f0*/  IADD3 R20, PT, PT, -R19, RZ, RZ ;  /* 0x000000ff13147210 */ /* 0x000fe20007ffe1ff */
[----:B0-----:R-:W-:-:S04]  /*0200*/  UIADD3 UR4, UP0, UPT, UR4, 0x10, URZ ;  /* 0x0000001004047890 */ /* 0x001fc8000ff1e0ff */
[----:B------:R-:W-:-:S12]  /*0210*/  UIADD3.X UR5, UPT, UPT, URZ, UR5, URZ, UP0, !UPT ;  /* 0x00000005ff057290 */ /* 0x000fd800087fe4ff */
.L_x_8:
[----:B------:R-:W0:Y:S01]  /*0220*/  LDC.64 R12, c[0x0][0x388] ;  /* 0x0000e200ff0c7b82 */ /* 0x000e220000000a00 */
[----:B------:R-:W-:Y:S02]  /*0230*/  MOV R2, UR4 ;  /* 0x0000000400027c02 */ /* 0x000fe40008000f00 */
[----:B------:R-:W-:-:S03]  /*0240*/  MOV R3, UR5 ;  /* 0x0000000500037c02 */ /* 0x000fc60008000f00 */
[----:B------:R-:W-:-:S05]  /*0250*/  IMAD.WIDE R2, R16, 0x4, R2 ;  /* 0x0000000410027825 */ /* 0x000fca00078e0202 */
[----:B------:R-:W2:Y:S04]  /*0260*/  LDG.E.CONSTANT R21, desc[UR6][R2.64+-0x10] ;  /* 0xfffff00602157981 */ /* 0x000ea8000c1e9900 */
[----:B------:R-:W3:Y:S04]  /*0270*/  LDG.E.CONSTANT R23, desc[UR6][R2.64+-0xc] ;  /* 0xfffff40602177981 */ /* 0x000ee8000c1e9900 */
[----:B------:R-:W4:Y:S01]  /*0280*/  LDG.E.CONSTANT R29, desc[UR6][R2.64+-0x8] ;  /* 0xfffff806021d7981 */ /* 0x000f22000c1e9900 */
[----:B0-----:R-:W-:-:S05]  /*0290*/  IMAD.WIDE R12, R22, 0x4, R12 ;  /* 0x00000004160c7825 */ /* 0x001fca00078e020c */
[----:B------:R0:W2:Y:S01]  /*02a0*/  LDG.E.CONSTANT R24, desc[UR6][R12.64] ;  /* 0x000000060c187981 */ /* 0x0000a2000c1e9900 */
[----:B------:R-:W-:-:S04]  /*02b0*/  IMAD.WIDE R10, R15, 0x4, R12 ;  /* 0x000000040f0a7825 */ /* 0x000fc800078e020c */
[C---:B------:R-:W-:Y:S02]  /*02c0*/  IMAD.WIDE R4, R15.reuse, 0x4, R10 ;  /* 0x000000040f047825 */ /* 0x040fe400078e020a */
[----:B------:R-:W3:Y:S02]  /*02d0*/  LDG.E.CONSTANT R10, desc[UR6][R10.64] ;  /* 0x000000060a0a7981 */ /* 0x000ee4000c1e9900 */
[C---:B------:R-:W-:Y:S02]  /*02e0*/  IMAD.WIDE R6, R15.reuse, 0x4, R4 ;  /* 0x000000040f067825 */ /* 0x040fe400078e0204 */
[----:B------:R1:W4:Y:S02]  /*02f0*/  LDG.E.CONSTANT R28, desc[UR6][R4.64] ;  /* 0x00000006041c7981 */ /* 0x000324000c1e9900 */
[C---:B------:R-:W-:Y:S02]  /*0300*/  IMAD.WIDE R8, R15.reuse, 0x4, R6 ;  /* 0x000000040f087825 */ /* 0x040fe400078e0206 */
[----:B------:R-:W5:Y:S02]  /*0310*/  LDG.E.CONSTANT R6, desc[UR6][R6.64] ;  /* 0x0000000606067981 */ /* 0x000f64000c1e9900 */
[----:B0-----:R-:W-:-:S05]  /*0320*/  IMAD.WIDE R12, R15, 0x4, R8 ;  /* 0x000000040f0c7825 */ /* 0x001fca00078e0208 */
[----:B------:R-:W5:Y:S04]  /*0330*/  LDG.E.CONSTANT R11, desc[UR6][R12.64] ;  /* 0x000000060c0b7981 */ /* 0x000f68000c1e9900 */
[----:B------:R-:W5:Y:S04]  /*0340*/  LDG.E.CONSTANT R7, desc[UR6][R8.64] ;  /* 0x0000000608077981 */ /* 0x000f68000c1e9900 */
[----:B------:R-:W5:Y:S04]  /*0350*/  LDG.E.CONSTANT R9, desc[UR6][R2.64+-0x4] ;  /* 0xfffffc0602097981 */ /* 0x000f68000c1e9900 */
[----:B------:R-:W5:Y:S01]  /*0360*/  LDG.E.CONSTANT R8, desc[UR6][R2.64+0x8] ;  /* 0x0000080602087981 */ /* 0x000f62000c1e9900 */
[----:B--2---:R-:W-:Y:S01]  /*0370*/  FFMA R24, R21, R24, R26 ;  /* 0x0000001815187223 */ /* 0x004fe2000000001a */
[----:B------:R-:W-:-:S02]  /*0380*/  IMAD.WIDE R26, R15, 0x4, R12 ;  /* 0x000000040f1a7825 */ /* 0x000fc400078e020c */
[----:B------:R-:W2:Y:S04]  /*0390*/  LDG.E.CONSTANT R21, desc[UR6][R2.64] ;  /* 0x0000000602157981 */ /* 0x000ea8000c1e9900 */
[----:B------:R-:W2:Y:S01]  /*03a0*/  LDG.E.CONSTANT R12, desc[UR6][R2.64+0x4] ;  /* 0x00000406020c7981 */ /* 0x000ea2000c1e9900 */
[----:B-1----:R-:W-:-:S03]  /*03b0*/  IMAD.WIDE R4, R15, 0x4, R26 ;  /* 0x000000040f047825 */ /* 0x002fc600078e021a */
[----:B------:R-:W2:Y:S04]  /*03c0*/  LDG.E.CONSTANT R13, desc[UR6][R2.64+0xc] ;  /* 0x00000c06020d7981 */ /* 0x000ea8000c1e9900 */
[----:B------:R-:W2:Y:S04]  /*03d0*/  LDG.E.CONSTANT R4, desc[UR6][R4.64] ;  /* 0x0000000604047981 */ /* 0x000ea8000c1e9900 */
[----:B------:R-:W2:Y:S01]  /*03e0*/  LDG.E.CONSTANT R3, desc[UR6][R26.64] ;  /* 0x000000061a037981 */ /* 0x000ea2000c1e9900 */
[----:B---3--:R-:W-:Y:S01]  /*03f0*/  FFMA R10, R23, R10, R24 ;  /* 0x0000000a170a7223 */ /* 0x008fe20000000018 */
[----:B------:R-:W-:-:S03]  /*0400*/  IADD3 R20, PT, PT, R20, 0x8, RZ ;  /* 0x0000000814147810 */ /* 0x000fc60007ffe0ff */
[----:B----4-:R-:W-:Y:S01]  /*0410*/  FFMA R10, R29, R28, R10 ;  /* 0x0000001c1d0a7223 */ /* 0x010fe2000000000a */
[----:B------:R-:W-:Y:S02]  /*0420*/  ISETP.NE.AND P1, PT, R20, RZ, PT ;  /* 0x000000ff1400720c */ /* 0x000fe40003f25270 */
[----:B------:R-:W-:Y:S01]  /*0430*/  LEA R22, R15, R22, 0x3 ;  /* 0x000000160f167211 */ /* 0x000fe200078e18ff */
[----:B-----5:R-:W-:Y:S01]  /*0440*/  FFMA R6, R9, R6, R10 ;  /* 0x0000000609067223 */ /* 0x020fe2000000000a */
[----:B------:R-:W-:-:S03]  /*0450*/  IADD3 R16, PT, PT, R16, 0x8, RZ ;  /* 0x0000000810107810 */ /* 0x000fc60007ffe0ff */
[----:B--2---:R-:W-:-:S04]  /*0460*/  FFMA R7, R21, R7, R6 ;  /* 0x0000000715077223 */ /* 0x004fc80000000006 */
[----:B------:R-:W-:-:S04]  /*0470*/  FFMA R7, R12, R11, R7 ;  /* 0x0000000b0c077223 */ /* 0x000fc80000000007 */
[----:B------:R-:W-:-:S04]  /*0480*/  FFMA R8, R8, R3, R7 ;  /* 0x0000000308087223 */ /* 0x000fc80000000007 */
[----:B------:R-:W-:Y:S01]  /*0490*/  FFMA R26, R13, R4, R8 ;  /* 0x000000040d1a7223 */ /* 0x000fe20000000008 */
[----:B------:R-:W-:Y:S06]  /*04a0*/  @P1 BRA `(.L_x_8) ;  /* 0xfffffffc005c1947 */ /* 0x000fec000383ffff */
.L_x_7:
[----:B------:R-:W-:Y:S05]  /*04b0*/  @!P0 BRA `(.L_x_6) ;  /* 0x0000000000d48947 */ /* 0x000fea0003800000 */
[----:B------:R-:W-:Y:S02]  /*04c0*/  ISETP.GE.U32.AND P0, PT, R25, 0x4, PT ;  /* 0x000000041900780c */ /* 0x000fe40003f06070 */
[----:B------:R-:W-:-:S04]  /*04d0*/  LOP3.LUT R12, R17, 0x3, RZ, 0xc0, !PT ;  /* 0x00000003110c7812 */ /* 0x000fc800078ec0ff */
[----:B------:R-:W-:-:S07]  /*04e0*/  ISETP.NE.AND P1, PT, R12, RZ, PT ;  /* 0x000000ff0c00720c */ /* 0x000fce0003f25270 */
[----:B------:R-:W-:Y:S06]  /*04f0*/  @!P0 BRA `(.L_x_9) ;  /* 0x0000000000588947 */ /* 0x000fec0003800000 */
[----:B------:R-:W0:Y:S01]  /*0500*/  LDC.64 R8, c[0x0][0x388] ;  /* 0x0000e200ff087b82 */ /* 0x000e220000000a00 */
[----:B------:R-:W-:Y:S01]  /*0510*/  IMAD R7, R19, R15, R0 ;  /* 0x0000000f13077224 */ /* 0x000fe200078e0200 */
[----:B------:R-:W-:-:S06]  /*0520*/  IADD3 R5, PT, PT, R18, R19, RZ ;  /* 0x0000001312057210 */ /* 0x000fcc0007ffe0ff */
[----:B------:R-:W1:Y:S01]  /*0530*/  LDC.64 R2, c[0x0][0x380] ;  /* 0x0000e000ff027b82 */ /* 0x000e620000000a00 */
[----:B0-----:R-:W-:-:S04]  /*0540*/  IMAD.WIDE R8, R7, 0x4, R8 ;  /* 0x0000000407087825 */ /* 0x001fc800078e0208 */
[----:B------:R-:W-:Y:S02]  /*0550*/  IMAD.WIDE R10, R15, 0x4, R8 ;  /* 0x000000040f0a7825 */ /* 0x000fe400078e0208 */
[----:B------:R-:W2:Y:S02]  /*0560*/  LDG.E.CONSTANT R8, desc[UR6][R8.64] ;  /* 0x0000000608087981 */ /* 0x000ea4000c1e9900 */
[----:B-1----:R-:W-:-:S04]  /*0570*/  IMAD.WIDE R2, R5, 0x4, R2 ;  /* 0x0000000405027825 */ /* 0x002fc800078e0202 */
[C---:B------:R-:W-:Y:S01]  /*0580*/  IMAD.WIDE R4, R15.reuse, 0x4, R10 ;  /* 0x000000040f047825 */ /* 0x040fe200078e020a */
[----:B------:R-:W2:Y:S04]  /*0590*/  LDG.E.CONSTANT R13, desc[UR6][R2.64] ;  /* 0x00000006020d7981 */ /* 0x000ea8000c1e9900 */
[----:B------:R-:W3:Y:S01]  /*05a0*/  LDG.E.CONSTANT R10, desc[UR6][R10.64] ;  /* 0x000000060a0a7981 */ /* 0x000ee2000c1e9900 */
[----:B------:R-:W-:-:S03]  /*05b0*/  IMAD.WIDE R6, R15, 0x4, R4 ;  /* 0x000000040f067825 */ /* 0x000fc600078e0204 */
[----:B------:R-:W3:Y:S04]  /*05c0*/  LDG.E.CONSTANT R16, desc[UR6][R2.64+0x4] ;  /* 0x0000040602107981 */ /* 0x000ee8000c1e9900 */
[----:B------:R-:W4:Y:S04]  /*05d0*/  LDG.E.CONSTANT R21, desc[UR6][R4.64] ;  /* 0x0000000604157981 */ /* 0x000f28000c1e9900 */
[----:B------:R-:W4:Y:S04]  /*05e0*/  LDG.E.CONSTANT R20, desc[UR6][R2.64+0x8] ;  /* 0x0000080602147981 */ /* 0x000f28000c1e9900 */
[----:B------:R-:W5:Y:S04]  /*05f0*/  LDG.E.CONSTANT R22, desc[UR6][R2.64+0xc] ;  /* 0x00000c0602167981 */ /* 0x000f68000c1e9900 */
[----:B------:R-:W5:Y:S01]  /*0600*/  LDG.E.CONSTANT R6, desc[UR6][R6.64] ;  /* 0x0000000606067981 */ /* 0x000f62000c1e9900 */
[----:B------:R-:W-:Y:S01]  /*0610*/  IADD3 R19, PT, PT, R19, 0x4, RZ ;  /* 0x0000000413137810 */ /* 0x000fe20007ffe0ff */
[----:B--2---:R-:W-:-:S04]  /*0620*/  FFMA R13, R13, R8, R26 ;  /* 0x000000080d0d7223 */ /* 0x004fc8000000001a */
[----:B---3--:R-:W-:-:S04]  /*0630*/  FFMA R13, R16, R10, R13 ;  /* 0x0000000a100d7223 */ /* 0x008fc8000000000d */
[----:B----4-:R-:W-:-:S04]  /*0640*/  FFMA R13, R20, R21, R13 ;  /* 0x00000015140d7223 */ /* 0x010fc8000000000d */
[----:B-----5:R-:W-:-:S07]  /*0650*/  FFMA R26, R22, R6, R13 ;  /* 0x00000006161a7223 */ /* 0x020fce000000000d */
.L_x_9:
[----:B------:R-:W-:Y:S05]  /*0660*/  @!P1 BRA `(.L_x_6) ;  /* 0x0000000000689947 */ /* 0x000fea0003800000 */
[----:B------:R-:W0:Y:S01]  /*0670*/  LDC.64 R8, c[0x0][0x388] ;  /* 0x0000e200ff087b82 */ /* 0x000e220000000a00 */
[----:B------:R-:W-:Y:S02]  /*0680*/  ISETP.NE.AND P0, PT, R12, 0x1, PT ;  /* 0x000000010c00780c */ /* 0x000fe40003f05270 */
[----:B------:R-:W-:-:S04]  /*0690*/  LOP3.LUT R17, R17, 0x1, RZ, 0xc0, !PT ;  /* 0x0000000111117812 */ /* 0x000fc800078ec0ff */
[----:B------:R-:W-:Y:S01]  /*06a0*/  ISETP.NE.U32.AND P1, PT, R17, 0x1, PT ;  /* 0x000000011100780c */ /* 0x000fe20003f25070 */
[----:B------:R-:W1:Y:S06]  /*06b0*/  LDC.64 R6, c[0x0][0x380] ;  /* 0x0000e000ff067b82 */ /* 0x000e6c0000000a00 */
[C---:B------:R-:W-:Y:S01]  /*06c0*/  @P0 IMAD R13, R19.reuse, R15, R0 ;  /* 0x0000000f130d0224 */ /* 0x040fe200078e0200 */
[----:B------:R-:W-:Y:S01]  /*06d0*/  @P0 IADD3 R11, PT, PT, R18, R19, RZ ;  /* 0x00000013120b0210 */ /* 0x000fe20007ffe0ff */
[----:B------:R-:W2:Y:S01]  /*06e0*/  LDC.64 R4, c[0x0][0x380] ;  /* 0x0000e000ff047b82 */ /* 0x000ea20000000a00 */
[----:B------:R-:W-:-:S07]  /*06f0*/  @P0 IADD3 R19, PT, PT, R19, 0x2, RZ ;  /* 0x0000000213130810 */ /* 0x000fce0007ffe0ff */
[----:B------:R-:W3:Y:S01]  /*0700*/  LDC.64 R2, c[0x0][0x388] ;  /* 0x0000e200ff027b82 */ /* 0x000ee20000000a00 */
[----:B0-----:R-:W-:Y:S01]  /*0710*/  @P0 IMAD.WIDE R8, R13, 0x4, R8 ;  /* 0x000000040d080825 */ /* 0x001fe200078e0208 */
[----:B------:R-:W-:-:S03]  /*0720*/  @!P1 IADD3 R13, PT, PT, R18, R19, RZ ;  /* 0x00000013120d9210 */ /* 0x000fc60007ffe0ff */
[----:B------:R-:W-:Y:S01]  /*0730*/  @!P1 IMAD R19, R19, R15, R0 ;  /* 0x0000000f13139224 */ /* 0x000fe200078e0200 */
[----:B------:R-:W4:Y:S01]  /*0740*/  @P0 LDG.E.CONSTANT R12, desc[UR6][R8.64] ;  /* 0x00000006080c0981 */ /* 0x000f22000c1e9900 */
[----:B-1----:R-:W-:-:S04]  /*0750*/  @P0 IMAD.WIDE R6, R11, 0x4, R6 ;  /* 0x000000040b060825 */ /* 0x002fc800078e0206 */
[----:B------:R-:W-:Y:S01]  /*0760*/  @P0 IMAD.WIDE R10, R15, 0x4, R8 ;  /* 0x000000040f0a0825 */ /* 0x000fe200078e0208 */
[----:B------:R-:W4:Y:S03]  /*0770*/  @P0 LDG.E.CONSTANT R17, desc[UR6][R6.64] ;  /* 0x0000000606110981 */ /* 0x000f26000c1e9900 */
[----:B--2---:R-:W-:Y:S01]  /*0780*/  @!P1 IMAD.WIDE R4, R13, 0x4, R4 ;  /* 0x000000040d049825 */ /* 0x004fe200078e0204 */
[----:B------:R-:W2:Y:S04]  /*0790*/  @P0 LDG.E.CONSTANT R21, desc[UR6][R6.64+0x4] ;  /* 0x0000040606150981 */ /* 0x000ea8000c1e9900 */
[----:B------:R-:W2:Y:S01]  /*07a0*/  @P0 LDG.E.CONSTANT R10, desc[UR6][R10.64] ;  /* 0x000000060a0a0981 */ /* 0x000ea2000c1e9900 */
[----:B---3--:R-:W-:-:S03]  /*07b0*/  @!P1 IMAD.WIDE R2, R19, 0x4, R2 ;  /* 0x0000000413029825 */ /* 0x008fc600078e0202 */
[----:B------:R-:W3:Y:S04]  /*07c0*/  @!P1 LDG.E.CONSTANT R5, desc[UR6][R4.64] ;  /* 0x0000000604059981 */ /* 0x000ee8000c1e9900 */
[----:B------:R-:W3:Y:S01]  /*07d0*/  @!P1 LDG.E.CONSTANT R2, desc[UR6][R2.64] ;  /* 0x0000000602029981 */ /* 0x000ee2000c1e9900 */
[----:B----4-:R-:W-:-:S04]  /*07e0*/  @P0 FFMA R12, R17, R12, R26 ;  /* 0x0000000c110c0223 */ /* 0x010fc8000000001a */
[----:B--2---:R-:W-:-:S04]  /*07f0*/  @P0 FFMA R26, R21, R10, R12 ;  /* 0x0000000a151a0223 */ /* 0x004fc8000000000c */
[----:B---3--:R-:W-:-:S07]  /*0800*/  @!P1 FFMA R26, R5, R2, R26 ;  /* 0x00000002051a9223 */ /* 0x008fce000000001a */
.L_x_6:
[----:B------:R-:W0:Y:S01]  /*0810*/  LDC.64 R2, c[0x0][0x390] ;  /* 0x0000e400ff027b82 */ /* 0x000e220000000a00 */
[----:B------:R-:W-:-:S04]  /*0820*/  IMAD R15, R14, R15, R0 ;  /* 0x0000000f0e0f7224 */ /* 0x000fc800078e0200 */
[----:B0-----:R-:W-:-:S05]  /*0830*/  IMAD.WIDE R2, R15, 0x4, R2 ;  /* 0x000000040f027825 */ /* 0x001fca00078e0202 */
[----:B------:R-:W-:Y:S01]  /*0840*/  STG.E desc[UR6][R2.64], R26 ;  /* 0x0000001a02007986 */ /* 0x000fe2000c101906 */
[----:B------:R-:W-:Y:S05]  /*0850*/  EXIT ;  /* 0x000000000000794d */ /* 0x000fea0003800000 */
.L_x_10:
        /* <DEDUP_REMOVED lines=10> */
.L_x_25:


//--------------------- .text._Z12row_wmma_kerPfS_S_iii --------------------------
	.section	.text._Z12row_wmma_kerPfS_S_iii,"ax",@progbits
	.align	128
        .global         _Z12row_wmma_kerPfS_S_iii
        .type           _Z12row_wmma_kerPfS_S_iii,@function
        .size           _Z12row_wmma_kerPfS_S_iii,(.L_x_26 - _Z12row_wmma_kerPfS_S_iii)
        .other          _Z12row_wmma_kerPfS_S_iii,@"STO_CUDA_ENTRY STV_DEFAULT"
_Z12row_wmma_kerPfS_S_iii:
.text._Z12row_wmma_kerPfS_S_iii:
[----:B------:R-:W-:Y:S01]  /*0000*/  LDC R1, c[0x0][0x37c] ;  /* 0x0000df00ff017b82 */ /* 0x000fe20000000800 */
[----:B------:R-:W0:Y:S07]  /*0010*/  S2R R3, SR_TID.X ;  /* 0x0000000000037919 */ /* 0x000e2e0000002100 */
[----:B------:R-:W0:Y:S01]  /*0020*/  S2UR UR4, SR_CTAID.X ;  /* 0x00000000000479c3 */ /* 0x000e220000002500 */
[----:B------:R-:W1:Y:S01]  /*0030*/  LDCU UR8, c[0x0][0x39c] ;  /* 0x00007380ff0877ac */ /* 0x000e620008000800 */
[----:B------:R-:W-:Y:S01]  /*0040*/  CS2R R10, SRZ ;  /* 0x00000000000a7805 */ /* 0x000fe2000001ff00 */
[----:B------:R-:W2:Y:S01]  /*0050*/  S2R R2, SR_TID.Y ;  /* 0x0000000000027919 */ /* 0x000ea20000002200 */
[----:B------:R-:W-:-:S02]  /*0060*/  CS2R R8, SRZ ;  /* 0x0000000000087805 */ /* 0x000fc4000001ff00 */
[----:B------:R-:W-:Y:S02]  /*0070*/  CS2R R14, SRZ ;  /* 0x00000000000e7805 */ /* 0x000fe4000001ff00 */
[----:B------:R-:W-:Y:S01]  /*0080*/  CS2R R12, SRZ ;  /* 0x00000000000c7805 */ /* 0x000fe2000001ff00 */
[----:B------:R-:W3:Y:S01]  /*0090*/  LDCU.64 UR6, c[0x0][0x358] ;  /* 0x00006b00ff0677ac */ /* 0x000ee20008000a00 */
[----:B------:R-:W0:Y:S08]  /*00a0*/  LDC R0, c[0x0][0x360] ;  /* 0x0000d800ff007b82 */ /* 0x000e300000000800 */
[----:B------:R-:W2:Y:S01]  /*00b0*/  S2UR UR5, SR_CTAID.Y ;  /* 0x00000000000579c3 */ /* 0x000ea20000002600 */
[----:B-1----:R-:W-:-:S07]  /*00c0*/  UISETP.GE.AND UP0, UPT, UR8, 0x1, UPT ;  /* 0x000000010800788c */ /* 0x002fce000bf06270 */
[----:B------:R-:W2:Y:S01]  /*00d0*/  LDC R17, c[0x0][0x364] ;  /* 0x0000d900ff117b82 */ /* 0x000ea20000000800 */
[----:B0-----:R-:W-:-:S05]  /*00e0*/  IMAD R0, R0, UR4, R3 ;  /* 0x0000000400007c24 */ /* 0x001fca000f8e0203 */
[----:B------:R-:W-:-:S04]  /*00f0*/  SHF.R.U32.HI R0, RZ, 0x1, R0 ;  /* 0x00000001ff007819 */ /* 0x000fc80000011600 */
[----:B------:R-:W-:Y:S01]  /*0100*/  LOP3.LUT R20, R0, 0x7ffffff0, RZ, 0xc0, !PT ;  /* 0x7ffffff000147812 */ /* 0x000fe200078ec0ff */
[----:B--2---:R-:W-:-:S05]  /*0110*/  IMAD R17, R17, UR5, R2 ;  /* 0x0000000511117c24 */ /* 0x004fca000f8e0202 */
[----:B------:R-:W-:Y:S01]  /*0120*/  SHF.L.U32 R17, R17, 0x4, RZ ;  /* 0x0000000411117819 */ /* 0x000fe200000006ff */
[----:B---3--:R-:W-:Y:S06]  /*0130*/  BRA.U !UP0, `(.L_x_11) ;  /* 0x0000001108387547 */ /* 0x008fec000b800000 */
[----:B------:R-:W0:Y:S01]  /*0140*/  LDCU UR5, c[0x0][0x3a0] ;  /* 0x00007400ff0577ac */ /* 0x000e220008000800 */
[C---:B------:R-:W-:Y:S01]  /*0150*/  IMAD R16, R20.reuse, UR8, RZ ;  /* 0x0000000814107c24 */ /* 0x040fe2000f8e02ff */
[----:B------:R-:W-:Y:S01]  /*0160*/  MOV R7, RZ ;  /* 0x000000ff00077202 */ /* 0x000fe20000000f00 */
[----:B------:R-:W1:Y:S01]  /*0170*/  LDCU UR9, c[0x0][0x398] ;  /* 0x00007300ff0977ac */ /* 0x000e620008000800 */
[----:B------:R-:W-:Y:S01]  /*0180*/  MOV R11, RZ ;  /* 0x000000ff000b7202 */ /* 0x000fe20000000f00 */
[----:B------:R-:W-:Y:S02]  /*0190*/  UISETP.GE.U32.AND UP0, UPT, UR8, 0x19, UPT ;  /* 0x000000190800788c */ /* 0x000fe4000bf06070 */
[----:B------:R-:W-:Y:S01]  /*01a0*/  UIADD3 UR4, UPT, UPT, UR8, -0x1, URZ ;  /* 0xffffffff08047890 */ /* 0x000fe2000fffe0ff */
[----:B------:R-:W2:Y:S03]  /*01b0*/  LDCU UR15, c[0x0][0x3a0] ;  /* 0x00007400ff0f77ac */ /* 0x000ea60008000800 */
[----:B------:R-:W-:Y:S01]  /*01c0*/  ULEA.HI UR4, UR4, 0x1, URZ, 0x1d ;  /* 0x0000000104047891 */ /* 0x000fe2000f8fe8ff */
[----:B0-----:R-:W-:Y:S01]  /*01d0*/  MOV R18, UR5 ;  /* 0x0000000500127c02 */ /* 0x001fe20008000f00 */
[----:B------:R-:W0:Y:S03]  /*01e0*/  LDCU UR14, c[0x0][0x39c] ;  /* 0x00007380ff0e77ac */ /* 0x000e260008000800 */
[----:B------:R-:W-:Y:S01]  /*01f0*/  ISETP.GE.AND P0, PT, R17, R18, PT ;  /* 0x000000121100720c */ /* 0x000fe20003f06270 */
[----:B------:R-:W3:Y:S03]  /*0200*/  LDCU.64 UR16, c[0x0][0x388] ;  /* 0x00007100ff1077ac */ /* 0x000ee60008000a00 */
[----:B-1----:R-:W-:Y:S01]  /*0210*/  ISETP.LT.AND P0, PT, R20, UR9, !P0 ;  /* 0x0000000914007c0c */ /* 0x002fe2000c701270 */
[----:B------:R-:W-:Y:S01]  /*0220*/  ULOP3.LUT UR5, UR4, 0x3, URZ, 0xc0, !UPT ;  /* 0x0000000304057892 */ /* 0x000fe2000f8ec0ff */
[----:B--2---:R-:W-:Y:S11]  /*0230*/  BRA.U !UP0, `(.L_x_12) ;  /* 0x0000000d08187547 */ /* 0x004ff6000b800000 */
[----:B------:R-:W-:Y:S01]  /*0240*/  ULOP3.LUT UR4, UR4, 0x3ffffffc, URZ, 0xc0, !UPT ;  /* 0x3ffffffc04047892 */ /* 0x000fe2000f8ec0ff */
[----:B------:R-:W-:Y:S01]  /*0250*/  BSSY.RECONVERGENT B0, `(.L_x_12) ;  /* 0x00000c4000007945 */ /* 0x000fe20003800200 */
[C---:B------:R-:W-:Y:S01]  /*0260*/  IMAD R6, R18.reuse, 0x18, RZ ;  /* 0x0000001812067824 */ /* 0x040fe200078e02ff */
[C---:B------:R-:W-:Y:S01]  /*0270*/  SHF.L.U32 R5, R18.reuse, 0x4, RZ ;  /* 0x0000000412057819 */ /* 0x040fe200000006ff */
[----:B------:R-:W-:Y:S01]  /*0280*/  UIADD3 UR4, UPT, UPT, -UR4, URZ, URZ ;  /* 0x000000ff04047290 */ /* 0x000fe2000fffe1ff */
[----:B------:R-:W-:Y:S02]  /*0290*/  SHF.L.U32 R0, R18, 0x3, RZ ;  /* 0x0000000312007819 */ /* 0x000fe400000006ff */
[----:B------:R-:W-:Y:S02]  /*02a0*/  CS2R R10, SRZ ;  /* 0x00000000000a7805 */ /* 0x000fe4000001ff00 */
[----:B------:R-:W-:Y:S02]  /*02b0*/  MOV R2, RZ ;  /* 0x000000ff00027202 */ /* 0x000fe40000000f00 */
[----:B------:R-:W-:-:S02]  /*02c0*/  CS2R R8, SRZ ;  /* 0x0000000000087805 */ /* 0x000fc4000001ff00 */
[----:B------:R-:W-:Y:S02]  /*02d0*/  MOV R3, R16 ;  /* 0x0000001000037202 */ /* 0x000fe40000000f00 */
[----:B------:R-:W-:Y:S02]  /*02e0*/  CS2R R14, SRZ ;  /* 0x00000000000e7805 */ /* 0x000fe4000001ff00 */
[----:B------:R-:W-:Y:S02]  /*02f0*/  MOV R7, RZ ;  /* 0x000000ff00077202 */ /* 0x000fe40000000f00 */
[----:B------:R-:W-:Y:S02]  /*0300*/  CS2R R12, SRZ ;  /* 0x00000000000c7805 */ /* 0x000fe4000001ff00 */
[----:B------:R-:W-:Y:S01]  /*0310*/  MOV R4, UR4 ;  /* 0x0000000400047c02 */ /* 0x000fe20008000f00 */
[----:B------:R-:W1:Y:S01]  /*0320*/  LDCU UR13, c[0x0][0x3a0] ;  /* 0x00007400ff0d77ac */ /* 0x000e620008000800 */
[----:B------:R-:W2:Y:S01]  /*0330*/  LDCU UR12, c[0x0][0x39c] ;  /* 0x00007380ff0c77ac */ /* 0x000ea20008000800 */
[----:B------:R-:W4:Y:S04]  /*0340*/  LDCU.64 UR8, c[0x0][0x388] ;  /* 0x00007100ff0877ac */ /* 0x000f280008000a00 */
.L_x_17:
[----:B------:R-:W-:Y:S05]  /*0350*/  @!P0 BRA `(.L_x_13) ;  /* 0x0000000000a48947 */ /* 0x000fea0003800000 */
[----:B------:R-:W5:Y:S01]  /*0360*/  S2R R29, SR_LANEID ;  /* 0x00000000001d7919 */ /* 0x000f620000000000 */
[----:B------:R-:W0:Y:S01]  /*0370*/  LDC.64 R24, c[0x0][0x380] ;  /* 0x0000e000ff187b82 */ /* 0x000e220000000a00 */
[----:B------:R-:W-:-:S04]  /*0380*/  IADD3 R18, P1, PT, R17, R2, RZ ;  /* 0x0000000211127210 */ /* 0x000fc80007f3e0ff */
[----:B------:R-:W-:Y:S02]  /*0390*/  LEA.HI.X.SX32 R19, R2, RZ, 0x1, P1 ;  /* 0x000000ff02137211 */ /* 0x000fe400008f0eff */
[----:B----4-:R-:W-:-:S04]  /*03a0*/  LEA R26, P1, R18, UR8, 0x2 ;  /* 0x00000008121a7c11 */ /* 0x010fc8000f8210ff */
[----:B------:R-:W-:Y:S01]  /*03b0*/  LEA.HI.X R27, R18, UR9, R19, 0x2, P1 ;  /* 0x00000009121b7c11 */ /* 0x000fe200088f1413 */
[----:B0-----:R-:W-:Y:S01]  /*03c0*/  IMAD.WIDE.U32 R24, R3, 0x4, R24 ;  /* 0x0000000403187825 */ /* 0x001fe200078e0018 */
[----:B-----5:R-:W-:Y:S02]  /*03d0*/  SHF.R.U32.HI R28, RZ, 0x2, R29 ;  /* 0x00000002ff1c7819 */ /* 0x020fe4000001161d */
[----:B------:R-:W-:Y:S02]  /*03e0*/  LOP3.LUT R29, R29, 0x3, RZ, 0xc0, !PT ;  /* 0x000000031d1d7812 */ /* 0x000fe400078ec0ff */
[----:B------:R-:W-:-:S03]  /*03f0*/  IADD3 R30, PT, PT, R28, 0x8, RZ ;  /* 0x000000081c1e7810 */ /* 0x000fc60007ffe0ff */
[C---:B-1----:R-:W-:Y:S02]  /*0400*/  IMAD R33, R29.reuse, UR13, R28 ;  /* 0x0000000d1d217c24 */ /* 0x042fe4000f8e021c */
[--C-:B--2---:R-:W-:Y:S02]  /*0410*/  IMAD R37, R28, UR12, R29.reuse ;  /* 0x0000000c1c257c24 */ /* 0x104fe4000f8e021d */
[----:B------:R-:W-:Y:S02]  /*0420*/  IMAD R35, R30, UR12, R29 ;  /* 0x0000000c1e237c24 */ /* 0x000fe4000f8e021d */
[----:B------:R-:W-:Y:S02]  /*0430*/  IMAD R19, R29, UR13, R30 ;  /* 0x0000000d1d137c24 */ /* 0x000fe4000f8e021e */
[----:B------:R-:W-:-:S04]  /*0440*/  IMAD.WIDE R32, R33, 0x4, R26 ;  /* 0x0000000421207825 */ /* 0x000fc800078e021a */
[--C-:B------:R-:W-:Y:S02]  /*0450*/  IMAD.WIDE R36, R37, 0x4, R24.reuse ;  /* 0x0000000425247825 */ /* 0x100fe400078e0218 */
[----:B------:R0:W2:Y:S02]  /*0460*/  LD.E R32, desc[UR6][R32.64] ;  /* 0x0000000620207980 */ /* 0x0000a4000c101900 */
[----:B------:R-:W-:Y:S02]  /*0470*/  IMAD.WIDE R34, R35, 0x4, R24 ;  /* 0x0000000423227825 */ /* 0x000fe400078e0218 */
[----:B------:R-:W2:Y:S02]  /*0480*/  LD.E R22, desc[UR6][R36.64] ;  /* 0x0000000624167980 */ /* 0x000ea4000c101900 */
[----:B------:R-:W-:Y:S02]  /*0490*/  IMAD.WIDE R18, R19, 0x4, R26 ;  /* 0x0000000413127825 */ /* 0x000fe400078e021a */
[----:B------:R1:W2:Y:S04]  /*04a0*/  LD.E R23, desc[UR6][R34.64] ;  /* 0x0000000622177980 */ /* 0x0002a8000c101900 */
[----:B------:R4:W5:Y:S01]  /*04b0*/  LD.E R21, desc[UR6][R18.64] ;  /* 0x0000000612157980 */ /* 0x000962000c101900 */
[----:B------:R-:W-:-:S05]  /*04c0*/  IADD3 R29, PT, PT, R29, 0x4, RZ ;  /* 0x000000041d1d7810 */ /* 0x000fca0007ffe0ff */
[C---:B0-----:R-:W-:Y:S02]  /*04d0*/  IMAD R33, R29.reuse, UR13, R28 ;  /* 0x0000000d1d217c24 */ /* 0x041fe4000f8e021c */
[--C-:B------:R-:W-:Y:S02]  /*04e0*/  IMAD R31, R28, UR12, R29.reuse ;  /* 0x0000000c1c1f7c24 */ /* 0x100fe4000f8e021d */
[----:B-1----:R-:W-:Y:S02]  /*04f0*/  IMAD R35, R29, UR13, R30 ;  /* 0x0000000d1d237c24 */ /* 0x002fe4000f8e021e */
[----:B----4-:R-:W-:Y:S02]  /*0500*/  IMAD R19, R30, UR12, R29 ;  /* 0x0000000c1e137c24 */ /* 0x010fe4000f8e021d */
[----:B------:R-:W-:-:S04]  /*0510*/  IMAD.WIDE R28, R33, 0x4, R26 ;  /* 0x00000004211c7825 */ /* 0x000fc800078e021a */
[----:B------:R-:W-:Y:S02]  /*0520*/  IMAD.WIDE R30, R31, 0x4, R24 ;  /* 0x000000041f1e7825 */ /* 0x000fe400078e0218 */
[----:B------:R-:W4:Y:S02]  /*0530*/  LD.E R28, desc[UR6][R28.64] ;  /* 0x000000061c1c7980 */ /* 0x000f24000c101900 */
[----:B------:R-:W-:Y:S02]  /*0540*/  IMAD.WIDE R26, R35, 0x4, R26 ;  /* 0x00000004231a7825 */ /* 0x000fe400078e021a */
[----:B------:R-:W4:Y:S02]  /*0550*/  LD.E R18, desc[UR6][R30.64] ;  /* 0x000000061e127980 */ /* 0x000f24000c101900 */
[----:B------:R-:W-:Y:S02]  /*0560*/  IMAD.WIDE R24, R19, 0x4, R24 ;  /* 0x0000000413187825 */ /* 0x000fe400078e0218 */
[----:B------:R-:W3:Y:S04]  /*0570*/  LD.E R26, desc[UR6][R26.64] ;  /* 0x000000061a1a7980 */ /* 0x000ee8000c101900 */
[----:B------:R-:W4:Y:S01]  /*0580*/  LD.E R19, desc[UR6][R24.64] ;  /* 0x0000000618137980 */ /* 0x000f22000c101900 */
[----:B------:R-:W-:Y:S05]  /*0590*/  WARPSYNC.ALL ;  /* 0x0000000000007948 */ /* 0x000fea0003800000 */
[C---:B--2---:R-:W-:Y:S08]  /*05a0*/  HMMA.1684.F32.TF32 R12, R22.reuse, R32, R12 ;  /* 0x00000020160c723c */ /* 0x044ff0000008500c */
[----:B-----5:R-:W-:-:S12]  /*05b0*/  HMMA.1684.F32.TF32 R8, R22, R21, R8 ;  /* 0x000000151608723c */ /* 0x020fd80000085008 */
[C---:B----4-:R-:W-:Y:S08]  /*05c0*/  HMMA.1684.F32.TF32 R12, R18.reuse, R28, R12 ;  /* 0x0000001c120c723c */ /* 0x050ff0000008500c */
[----:B---3--:R-:W-:-:S15]  /*05d0*/  HMMA.1684.F32.TF32 R8, R18, R26, R8 ;  /* 0x0000001a1208723c */ /* 0x008fde0000085008 */
[----:B------:R-:W-:-:S05]  /*05e0*/  NOP ;  /* 0x0000000000007918 */ /* 0x000fca0000000000 */
.L_x_13:
[----:B------:R-:W5:Y:S02]  /*05f0*/  LDC.64 R24, c[0x0][0x380] ;  /* 0x0000e000ff187b82 */ /* 0x000f640000000a00 */
[----:B-----5:R-:W-:Y:S01]  /*0600*/  IMAD.WIDE.U32 R24, R3, 0x4, R24 ;  /* 0x0000000403187825 */ /* 0x020fe200078e0018 */
[----:B------:R-:W-:Y:S06]  /*0610*/  @!P0 BRA `(.L_x_14) ;  /* 0x0000000000a48947 */ /* 0x000fec0003800000 */
[----:B------:R-:W5:Y:S01]  /*0620*/  S2R R30, SR_LANEID ;  /* 0x00000000001e7919 */ /* 0x000f620000000000 */
[----:B------:R-:W-:-:S04]  /*0630*/  IADD3 R18, P1, PT, R17, R0, RZ ;  /* 0x0000000011127210 */ /* 0x000fc80007f3e0ff */
[----:B------:R-:W-:Y:S02]  /*0640*/  LEA.HI.X.SX32 R19, R0, RZ, 0x1, P1 ;  /* 0x000000ff00137211 */ /* 0x000fe400008f0eff */
[----:B----4-:R-:W-:-:S04]  /*0650*/  LEA R26, P1, R18, UR8, 0x2 ;  /* 0x00000008121a7c11 */ /* 0x010fc8000f8210ff */
[----:B------:R-:W-:Y:S02]  /*0660*/  LEA.HI.X R27, R18, UR9, R19, 0x2, P1 ;  /* 0x00000009121b7c11 */ /* 0x000fe400088f1413 */
[----:B------:R-:W-:-:S04]  /*0670*/  IADD3 R28, P1, PT, R24, 0x20, RZ ;  /* 0x00000020181c7810 */ /* 0x000fc80007f3e0ff */
[----:B------:R-:W-:Y:S02]  /*0680*/  IADD3.X R29, PT, PT, RZ, R25, RZ, P1, !PT ;  /* 0x00000019ff1d7210 */ /* 0x000fe40000ffe4ff */
[----:B-----5:R-:W-:Y:S02]  /*0690*/  SHF.R.U32.HI R31, RZ, 0x2, R30 ;  /* 0x00000002ff1f7819 */ /* 0x020fe4000001161e */
[----:B------:R-:W-:Y:S02]  /*06a0*/  LOP3.LUT R30, R30, 0x3, RZ, 0xc0, !PT ;  /* 0x000000031e1e7812 */ /* 0x000fe400078ec0ff */
[----:B------:R-:W-:-:S03]  /*06b0*/  IADD3 R21, PT, PT, R31, 0x8, RZ ;  /* 0x000000081f157810 */ /* 0x000fc60007ffe0ff */
[C---:B-1----:R-:W-:Y:S02]  /*06c0*/  IMAD R19, R30.reuse, UR13, R31 ;  /* 0x0000000d1e137c24 */ /* 0x042fe4000f8e021f */
[----:B------:R-:W-:Y:S02]  /*06d0*/  IMAD R35, R30, UR13, R21 ;  /* 0x0000000d1e237c24 */ /* 0x000fe4000f8e0215 */
[----:B------:R-:W-:-:S04]  /*06e0*/  IMAD.WIDE R18, R19, 0x4, R26 ;  /* 0x0000000413127825 */ /* 0x000fc800078e021a */
[--C-:B--2---:R-:W-:Y:S01]  /*06f0*/  IMAD R37, R31, UR12, R30.reuse ;  /* 0x0000000c1f257c24 */ /* 0x104fe2000f8e021e */
[----:B------:R1:W2:Y:S01]  /*0700*/  LD.E R33, desc[UR6][R18.64] ;  /* 0x0000000612217980 */ /* 0x0002a2000c101900 */
[----:B------:R-:W-:Y:S02]  /*0710*/  IMAD R23, R21, UR12, R30 ;  /* 0x0000000c15177c24 */ /* 0x000fe4000f8e021e */
[----:B------:R-:W-:-:S04]  /*0720*/  IMAD.WIDE R34, R35, 0x4, R26 ;  /* 0x0000000423227825 */ /* 0x000fc800078e021a */
[--C-:B------:R-:W-:Y:S01]  /*0730*/  IMAD.WIDE R36, R37, 0x4, R28.reuse ;  /* 0x0000000425247825 */ /* 0x100fe200078e021c */
[----:B------:R4:W5:Y:S03]  /*0740*/  LD.E R32, desc[UR6][R34.64] ;  /* 0x0000000622207980 */ /* 0x000966000c101900 */
[----:B-1----:R-:W-:Y:S01]  /*0750*/  IMAD.WIDE R18, R23, 0x4, R28 ;  /* 0x0000000417127825 */ /* 0x002fe200078e021c */
[----:B------:R1:W2:Y:S04]  /*0760*/  LD.E R22, desc[UR6][R36.64] ;  /* 0x0000000624167980 */ /* 0x0002a8000c101900 */
[----:B------:R0:W2:Y:S01]  /*0770*/  LD.E R23, desc[UR6][R18.64] ;  /* 0x0000000612177980 */ /* 0x0000a2000c101900 */
[----:B------:R-:W-:-:S05]  /*0780*/  IADD3 R30, PT, PT, R30, 0x4, RZ ;  /* 0x000000041e1e7810 */ /* 0x000fca0007ffe0ff */
[C---:B----4-:R-:W-:Y:S02]  /*0790*/  IMAD R35, R30.reuse, UR13, R31 ;  /* 0x0000000d1e237c24 */ /* 0x050fe4000f8e021f */
[--C-:B-1----:R-:W-:Y:S02]  /*07a0*/  IMAD R37, R31, UR12, R30.reuse ;  /* 0x0000000c1f257c24 */ /* 0x102fe4000f8e021e */
[----:B0-----:R-:W-:Y:S02]  /*07b0*/  IMAD R19, R21, UR12, R30 ;  /* 0x0000000c15137c24 */ /* 0x001fe4000f8e021e */
[----:B------:R-:W-:Y:S02]  /*07c0*/  IMAD R21, R30, UR13, R21 ;  /* 0x0000000d1e157c24 */ /* 0x000fe4000f8e0215 */
[----:B------:R-:W-:-:S04]  /*07d0*/  IMAD.WIDE R34, R35, 0x4, R26 ;  /* 0x0000000423227825 */ /* 0x000fc800078e021a */
[----:B------:R-:W-:-:S04]  /*07e0*/  IMAD.WIDE R30, R37, 0x4, R28 ;  /* 0x00000004251e7825 */ /* 0x000fc800078e021c */
[----:B------:R-:W-:Y:S01]  /*07f0*/  IMAD.WIDE R26, R21, 0x4, R26 ;  /* 0x00000004151a7825 */ /* 0x000fe200078e021a */
[----:B------:R-:W4:Y:S03]  /*0800*/  LD.E R18, desc[UR6][R30.64] ;  /* 0x000000061e127980 */ /* 0x000f26000c101900 */
[----:B------:R-:W-:Y:S01]  /*0810*/  IMAD.WIDE R28, R19, 0x4, R28 ;  /* 0x00000004131c7825 */ /* 0x000fe200078e021c */
[----:B------:R-:W4:Y:S04]  /*0820*/  LD.E R21, desc[UR6][R34.64] ;  /* 0x0000000622157980 */ /* 0x000f28000c101900 */
[----:B------:R-:W4:Y:S04]  /*0830*/  LD.E R19, desc[UR6][R28.64] ;  /* 0x000000061c137980 */ /* 0x000f28000c101900 */
[----:B------:R-:W3:Y:S01]  /*0840*/  LD.E R26, desc[UR6][R26.64] ;  /* 0x000000061a1a7980 */ /* 0x000ee2000c101900 */
[----:B------:R-:W-:Y:S05]  /*0850*/  WARPSYNC.ALL ;  /* 0x0000000000007948 */ /* 0x000fea0003800000 */
[C---:B--2---:R-:W-:Y:S08]  /*0860*/  HMMA.1684.F32.TF32 R12, R22.reuse, R33, R12 ;  /* 0x00000021160c723c */ /* 0x044ff0000008500c */
[----:B-----5:R-:W-:-:S12]  /*0870*/  HMMA.1684.F32.TF32 R8, R22, R32, R8 ;  /* 0x000000201608723c */ /* 0x020fd80000085008 */
[C---:B----4-:R-:W-:Y:S08]  /*0880*/  HMMA.1684.F32.TF32 R12, R18.reuse, R21, R12 ;  /* 0x00000015120c723c */ /* 0x050ff0000008500c */
[----:B---3--:R-:W-:-:S15]  /*0890*/  HMMA.1684.F32.TF32 R8, R18, R26, R8 ;  /* 0x0000001a1208723c */ /* 0x008fde0000085008 */
[----:B------:R-:W-:-:S05]  /*08a0*/  NOP ;  /* 0x0000000000007918 */ /* 0x000fca0000000000 */
.L_x_14:
[----:B------:R-:W-:Y:S05]  /*08b0*/  @!P0 BRA `(.L_x_15) ;  /* 0x0000000000a48947 */ /* 0x000fea0003800000 */
        /* <DEDUP_REMOVED lines=41> */
.L_x_15:
        /* <DEDUP_REMOVED lines=9> */
[----:B------:R-:W-:-:S03]  /*0be0*/  LOP3.LUT R29, R29, 0x3, RZ, 0xc0, !PT ;  /* 0x000000031d1d7812 */ /* 0x000fc600078ec0ff */
[C---:B------:R-:W-:Y:S02]  /*0bf0*/  VIADD R30, R28.reuse, 0x8 ;  /* 0x000000081c1e7836 */ /* 0x040fe40000000000 */
[C---:B-1----:R-:W-:Y:S02]  /*0c00*/  IMAD R33, R29.reuse, UR13, R28 ;  /* 0x0000000d1d217c24 */ /* 0x042fe4000f8e021c */
[--C-:B--2---:R-:W-:Y:S02]  /*0c10*/  IMAD R37, R28, UR12, R29.reuse ;  /* 0x0000000c1c257c24 */ /* 0x104fe4000f8e021d */
[----:B------:R-:W-:Y:S02]  /*0c20*/  IMAD R35, R30, UR12, R29 ;  /* 0x0000000c1e237c24 */ /* 0x000fe4000f8e021d */
[----:B------:R-:W-:Y:S02]  /*0c30*/  IMAD R19, R29, UR13, R30 ;  /* 0x0000000d1d137c24 */ /* 0x000fe4000f8e021e */
[----:B------:R-:W-:-:S04]  /*0c40*/  IMAD.WIDE R32, R33, 0x4, R26 ;  /* 0x0000000421207825 */ /* 0x000fc800078e021a */
[--C-:B------:R-:W-:Y:S02]  /*0c50*/  IMAD.WIDE R36, R37, 0x4, R24.reuse ;  /* 0x0000000425247825 */ /* 0x100fe400078e0218 */
[----:B------:R-:W2:Y:S02]  /*0c60*/  LD.E R32, desc[UR6][R32.64] ;  /* 0x0000000620207980 */ /* 0x000ea4000c101900 */
[----:B------:R-:W-:Y:S02]  /*0c70*/  IMAD.WIDE R34, R35, 0x4, R24 ;  /* 0x0000000423227825 */ /* 0x000fe400078e0218 */
[----:B------:R-:W2:Y:S02]  /*0c80*/  LD.E R22, desc[UR6][R36.64] ;  /* 0x0000000624167980 */ /* 0x000ea4000c101900 */
[----:B------:R-:W-:Y:S02]  /*0c90*/  IMAD.WIDE R18, R19, 0x4, R26 ;  /* 0x0000000413127825 */ /* 0x000fe400078e021a */
[----:B------:R1:W2:Y:S04]  /*0ca0*/  LD.E R23, desc[UR6][R34.64] ;  /* 0x0000000622177980 */ /* 0x0002a8000c101900 */
[----:B------:R4:W5:Y:S01]  /*0cb0*/  LD.E R21, desc[UR6][R18.64] ;  /* 0x0000000612157980 */ /* 0x000962000c101900 */
[----:B------:R-:W-:-:S05]  /*0cc0*/  IADD3 R29, PT, PT, R29, 0x4, RZ ;  /* 0x000000041d1d7810 */ /* 0x000fca0007ffe0ff */
[--C-:B------:R-:W-:Y:S02]  /*0cd0*/  IMAD R31, R28, UR12, R29.reuse ;  /* 0x0000000c1c1f7c24 */ /* 0x100fe4000f8e021d */
[C---:B-1----:R-:W-:Y:S02]  /*0ce0*/  IMAD R35, R29.reuse, UR13, R30 ;  /* 0x0000000d1d237c24 */ /* 0x042fe4000f8e021e */
[----:B----4-:R-:W-:Y:S02]  /*0cf0*/  IMAD R19, R29, UR13, R28 ;  /* 0x0000000d1d137c24 */ /* 0x010fe4000f8e021c */
[----:B------:R-:W-:Y:S02]  /*0d00*/  IMAD R33, R30, UR12, R29 ;  /* 0x0000000c1e217c24 */ /* 0x000fe4000f8e021d */
        /* <DEDUP_REMOVED lines=14> */
.L_x_16:
[----:B------:R-:W-:Y:S02]  /*0df0*/  IADD3 R4, PT, PT, R4, 0x4, RZ ;  /* 0x0000000404047810 */ /* 0x000fe40007ffe0ff */
[----:B-1----:R-:W-:Y:S02]  /*0e00*/  MOV R18, UR13 ;  /* 0x0000000d00127c02 */ /* 0x002fe40008000f00 */
[----:B------:R-:W-:Y:S02]  /*0e10*/  ISETP.NE.AND P1, PT, R4, RZ, PT ;  /* 0x000000ff0400720c */ /* 0x000fe40003f25270 */
[----:B------:R-:W-:Y:S01]  /*0e20*/  IADD3 R7, PT, PT, R7, 0x20, RZ ;  /* 0x0000002007077810 */ /* 0x000fe20007ffe0ff */
[C---:B------:R-:W-:Y:S01]  /*0e30*/  IMAD R2, R18.reuse, 0x20, R2 ;  /* 0x0000002012027824 */ /* 0x040fe200078e0202 */
[----:B------:R-:W-:Y:S02]  /*0e40*/  IADD3 R3, PT, PT, R3, 0x20, RZ ;  /* 0x0000002003037810 */ /* 0x000fe40007ffe0ff */
[----:B------:R-:W-:-:S02]  /*0e50*/  LEA R6, R18, R6, 0x5 ;  /* 0x0000000612067211 */ /* 0x000fc400078e28ff */
[C---:B------:R-:W-:Y:S02]  /*0e60*/  LEA R5, R18.reuse, R5, 0x5 ;  /* 0x0000000512057211 */ /* 0x040fe400078e28ff */
[----:B------:R-:W-:-:S03]  /*0e70*/  LEA R0, R18, R0, 0x5 ;  /* 0x0000000012007211 */ /* 0x000fc600078e28ff */
[----:B------:R-:W-:Y:S05]  /*0e80*/  @P1 BRA `(.L_x_17) ;  /* 0xfffffff400301947 */ /* 0x000fea000383ffff */
[----:B0-234-:R-:W-:Y:S05]  /*0e90*/  BSYNC.RECONVERGENT B0 ;  /* 0x0000000000007941 */ /* 0x01dfea0003800200 */
.L_x_12:
[----:B------:R-:W-:Y:S01]  /*0ea0*/  UISETP.NE.AND UP0, UPT, UR5, URZ, UPT ;  /* 0x000000ff0500728c */ /* 0x000fe2000bf05270 */
[----:B------:R-:W-:Y:S08]  /*0eb0*/  BSSY.RECONVERGENT B0, `(.L_x_11) ;  /* 0x0000036000007945 */ /* 0x000ff00003800200 */
[----:B------:R-:W-:Y:S05]  /*0ec0*/  BRA.U !UP0, `(.L_x_18) ;  /* 0x0000000108d07547 */ /* 0x000fea000b800000 */
[----:B------:R-:W-:Y:S01]  /*0ed0*/  UIADD3 UR4, UPT, UPT, -UR5, URZ, URZ ;  /* 0x000000ff05047290 */ /* 0x000fe2000fffe1ff */
[----:B------:R-:W-:Y:S01]  /*0ee0*/  IMAD R0, R7, R18, RZ ;  /* 0x0000001207007224 */ /* 0x000fe200078e02ff */
[----:B------:R-:W-:-:S04]  /*0ef0*/  IADD3 R7, PT, PT, R16, R7, RZ ;  /* 0x0000000710077210 */ /* 0x000fc80007ffe0ff */
[----:B------:R-:W-:-:S07]  /*0f00*/  MOV R6, UR4 ;  /* 0x0000000400067c02 */ /* 0x000fce0008000f00 */
.L_x_20:
[----:B------:R-:W1:Y:S01]  /*0f10*/  LDC R5, c[0x0][0x3a0] ;  /* 0x0000e800ff057b82 */ /* 0x000e620000000800 */
[----:B------:R-:W-:-:S04]  /*0f20*/  IADD3 R6, PT, PT, R6, 0x1, RZ ;  /* 0x0000000106067810 */ /* 0x000fc80007ffe0ff */
[----:B------:R-:W-:Y:S01]  /*0f30*/  ISETP.NE.AND P1, PT, R6, RZ, PT ;  /* 0x000000ff0600720c */ /* 0x000fe20003f25270 */
[----:B------:R-:W-:-:S12]  /*0f40*/  @!P0 BRA `(.L_x_19) ;  /* 0x0000000000a48947 */ /* 0x000fd80003800000 */
[----:B------:R-:W2:Y:S01]  /*0f50*/  S2R R21, SR_LANEID ;  /* 0x0000000000157919 */ /* 0x000ea20000000000 */
[----:B------:R-:W4:Y:S01]  /*0f60*/  LDC.64 R22, c[0x0][0x380] ;  /* 0x0000e000ff167b82 */ /* 0x000f220000000a00 */
[----:B------:R-:W-:-:S04]  /*0f70*/  IADD3 R2, P2, PT, R17, R0, RZ ;  /* 0x0000000011027210 */ /* 0x000fc80007f5e0ff */
[----:B------:R-:W-:Y:S02]  /*0f80*/  LEA.HI.X.SX32 R3, R0, RZ, 0x1, P2 ;  /* 0x000000ff00037211 */ /* 0x000fe400010f0eff */
[----:B---3--:R-:W-:-:S04]  /*0f90*/  LEA R18, P2, R2, UR16, 0x2 ;  /* 0x0000001002127c11 */ /* 0x008fc8000f8410ff */
[----:B------:R-:W-:Y:S01]  /*0fa0*/  LEA.HI.X R19, R2, UR17, R3, 0x2, P2 ;  /* 0x0000001102137c11 */ /* 0x000fe200090f1403 */
[----:B----4-:R-:W-:Y:S01]  /*0fb0*/  IMAD.WIDE.U32 R22, R7, 0x4, R22 ;  /* 0x0000000407167825 */ /* 0x010fe200078e0016 */
[----:B--2---:R-:W-:Y:S02]  /*0fc0*/  SHF.R.U32.HI R16, RZ, 0x2, R21 ;  /* 0x00000002ff107819 */ /* 0x004fe40000011615 */
[----:B------:R-:W-:Y:S02]  /*0fd0*/  LOP3.LUT R21, R21, 0x3, RZ, 0xc0, !PT ;  /* 0x0000000315157812 */ /* 0x000fe400078ec0ff */
[----:B------:R-:W-:-:S03]  /*0fe0*/  IADD3 R24, PT, PT, R16, 0x8, RZ ;  /* 0x0000000810187810 */ /* 0x000fc60007ffe0ff */
[--C-:B0-----:R-:W-:Y:S02]  /*0ff0*/  IMAD R33, R16, UR14, R21.reuse ;  /* 0x0000000e10217c24 */ /* 0x101fe4000f8e0215 */
[C---:B------:R-:W-:Y:S02]  /*1000*/  IMAD R31, R21.reuse, UR15, R24 ;  /* 0x0000000f151f7c24 */ /* 0x040fe4000f8e0218 */
[----:B------:R-:W-:Y:S02]  /*1010*/  IMAD R35, R21, UR15, R16 ;  /* 0x0000000f15237c24 */ /* 0x000fe4000f8e0210 */
[----:B------:R-:W-:Y:S02]  /*1020*/  IMAD R29, R24, UR14, R21 ;  /* 0x0000000e181d7c24 */ /* 0x000fe4000f8e0215 */
[----:B------:R-:W-:-:S04]  /*1030*/  IMAD.WIDE R30, R31, 0x4, R18 ;  /* 0x000000041f1e7825 */ /* 0x000fc800078e0212 */
[----:B------:R-:W-:Y:S02]  /*1040*/  IMAD.WIDE R34, R35, 0x4, R18 ;  /* 0x0000000423227825 */ /* 0x000fe400078e0212 */
[----:B------:R-:W2:Y:S02]  /*1050*/  LD.E R30, desc[UR6][R30.64] ;  /* 0x000000061e1e7980 */ /* 0x000ea4000c101900 */
[--C-:B------:R-:W-:Y:S02]  /*1060*/  IMAD.WIDE R32, R33, 0x4, R22.reuse ;  /* 0x0000000421207825 */ /* 0x100fe400078e0216 */
[----:B------:R-:W3:Y:S02]  /*1070*/  LD.E R4, desc[UR6][R34.64] ;  /* 0x0000000622047980 */ /* 0x000ee4000c101900 */
[----:B------:R-:W-:Y:S02]  /*1080*/  IMAD.WIDE R28, R29, 0x4, R22 ;  /* 0x000000041d1c7825 */ /* 0x000fe400078e0216 */
[----:B------:R0:W3:Y:S04]  /*1090*/  LD.E R2, desc[UR6][R32.64] ;  /* 0x0000000620027980 */ /* 0x0000e8000c101900 */
[----:B------:R-:W3:Y:S01]  /*10a0*/  LD.E R3, desc[UR6][R28.64] ;  /* 0x000000061c037980 */ /* 0x000ee2000c101900 */
[----:B------:R-:W-:-:S05]  /*10b0*/  IADD3 R21, PT, PT, R21, 0x4, RZ ;  /* 0x0000000415157810 */ /* 0x000fca0007ffe0ff */
[C---:B------:R-:W-:Y:S02]  /*10c0*/  IMAD R27, R21.reuse, UR15, R16 ;  /* 0x0000000f151b7c24 */ /* 0x040fe4000f8e0210 */
[--C-:B------:R-:W-:Y:S02]  /*10d0*/  IMAD R25, R16, UR14, R21.reuse ;  /* 0x0000000e10197c24 */ /* 0x100fe4000f8e0215 */
[----:B------:R-:W-:Y:S02]  /*10e0*/  IMAD R37, R24, UR14, R21 ;  /* 0x0000000e18257c24 */ /* 0x000fe4000f8e0215 */
[----:B------:R-:W-:Y:S02]  /*10f0*/  IMAD R21, R21, UR15, R24 ;  /* 0x0000000f15157c24 */ /* 0x000fe4000f8e0218 */
[----:B------:R-:W-:-:S04]  /*1100*/  IMAD.WIDE R26, R27, 0x4, R18 ;  /* 0x000000041b1a7825 */ /* 0x000fc800078e0212 */
[----:B------:R-:W-:Y:S02]  /*1110*/  IMAD.WIDE R24, R25, 0x4, R22 ;  /* 0x0000000419187825 */ /* 0x000fe400078e0216 */
[----:B------:R-:W4:Y:S02]  /*1120*/  LD.E R26, desc[UR6][R26.64] ;  /* 0x000000061a1a7980 */ /* 0x000f24000c101900 */
[----:B0-----:R-:W-:Y:S02]  /*1130*/  IMAD.WIDE R32, R21, 0x4, R18 ;  /* 0x0000000415207825 */ /* 0x001fe400078e0212 */
[----:B------:R-:W4:Y:S02]  /*1140*/  LD.E R18, desc[UR6][R24.64] ;  /* 0x0000000618127980 */ /* 0x000f24000c101900 */
[----:B------:R-:W-:Y:S02]  /*1150*/  IMAD.WIDE R22, R37, 0x4, R22 ;  /* 0x0000000425167825 */ /* 0x000fe400078e0216 */
[----:B------:R-:W5:Y:S04]  /*1160*/  LD.E R32, desc[UR6][R32.64] ;  /* 0x0000000620207980 */ /* 0x000f68000c101900 */
[----:B------:R-:W4:Y:S01]  /*1170*/  LD.E R19, desc[UR6][R22.64] ;  /* 0x0000000616137980 */ /* 0x000f22000c101900 */
[----:B------:R-:W-:Y:S05]  /*1180*/  WARPSYNC.ALL ;  /* 0x0000000000007948 */ /* 0x000fea0003800000 */
[C---:B---3--:R-:W-:Y:S08]  /*1190*/  HMMA.1684.F32.TF32 R12, R2.reuse, R4, R12 ;  /* 0x00000004020c723c */ /* 0x048ff0000008500c */
[----:B--2---:R-:W-:-:S12]  /*11a0*/  HMMA.1684.F32.TF32 R8, R2, R30, R8 ;  /* 0x0000001e0208723c */ /* 0x004fd80000085008 */
[C---:B----4-:R-:W-:Y:S08]  /*11b0*/  HMMA.1684.F32.TF32 R12, R18.reuse, R26, R12 ;  /* 0x0000001a120c723c */ /* 0x050ff0000008500c */
[----:B-----5:R-:W-:-:S15]  /*11c0*/  HMMA.1684.F32.TF32 R8, R18, R32, R8 ;  /* 0x000000201208723c */ /* 0x020fde0000085008 */
[----:B------:R-:W-:-:S05]  /*11d0*/  NOP ;  /* 0x0000000000007918 */ /* 0x000fca0000000000 */
.L_x_19:
[----:B-1----:R-:W-:Y:S02]  /*11e0*/  LEA R0, R5, R0, 0x3 ;  /* 0x0000000005007211 */ /* 0x002fe400078e18ff */
[----:B------:R-:W-:Y:S01]  /*11f0*/  IADD3 R7, PT, PT, R7, 0x8, RZ ;  /* 0x0000000807077810 */ /* 0x000fe20007ffe0ff */
[----:B------:R-:W-:Y:S06]  /*1200*/  @P1 BRA `(.L_x_20) ;  /* 0xfffffffc00401947 */ /* 0x000fec000383ffff */
.L_x_18:
[----:B0--3--:R-:W-:Y:S05]  /*1210*/  BSYNC.RECONVERGENT B0 ;  /* 0x0000000000007941 */ /* 0x009fea0003800200 */
.L_x_11:
[----:B------:R-:W0:Y:S01]  /*1220*/  LDC R7, c[0x0][0x3a0] ;  /* 0x0000e800ff077b82 */ /* 0x000e220000000800 */
[----:B------:R-:W1:Y:S01]  /*1230*/  LDCU UR4, c[0x0][0x398] ;  /* 0x00007300ff0477ac */ /* 0x000e620008000800 */
[----:B0-----:R-:W-:-:S04]  /*1240*/  ISETP.GE.AND P0, PT, R17, R7, PT ;  /* 0x000000071100720c */ /* 0x001fc80003f06270 */
[----:B-1----:R-:W-:-:S13]  /*1250*/  ISETP.GE.OR P0, PT, R20, UR4, P0 ;  /* 0x0000000414007c0c */ /* 0x002fda0008706670 */
[----:B------:R-:W-:Y:S05]  /*1260*/  @P0 EXIT ;  /* 0x000000000000094d */ /* 0x000fea0003800000 */
[----:B------:R-:W0:Y:S01]  /*1270*/  S2R R0, SR_LANEID ;  /* 0x0000000000007919 */ /* 0x000e220000000000 */
[----:B------:R-:W1:Y:S01]  /*1280*/  LDCU.64 UR10, c[0x0][0x390] ;  /* 0x00007200ff0a77ac */ /* 0x000e620008000a00 */
[----:B------:R-:W-:Y:S01]  /*1290*/  IMAD R20, R20, R7, RZ ;  /* 0x0000000714147224 */ /* 0x000fe200078e02ff */
[----:B------:R-:W-:Y:S02]  /*12a0*/  SHF.R.U32.HI R7, RZ, 0x1, R7 ;  /* 0x00000001ff077819 */ /* 0x000fe40000011607 */
[----:B------:R-:W-:Y:S02]  /*12b0*/  MOV R3, RZ ;  /* 0x000000ff00037202 */ /* 0x000fe40000000f00 */
[----:B------:R-:W-:Y:S02]  /*12c0*/  IADD3 R17, P0, PT, R20, R17, RZ ;  /* 0x0000001114117210 */ /* 0x000fe40007f1e0ff */
[----:B0-----:R-:W-:Y:S02]  /*12d0*/  LOP3.LUT R2, R0, 0x3, RZ, 0xc0, !PT ;  /* 0x0000000300027812 */ /* 0x001fe400078ec0ff */
[----:B------:R-:W-:-:S02]  /*12e0*/  SHF.R.U32.HI R4, RZ, 0x2, R0 ;  /* 0x00000002ff047819 */ /* 0x000fc40000011600 */
[----:B------:R-:W-:Y:S02]  /*12f0*/  IADD3.X R0, PT, PT, RZ, RZ, RZ, P0, !PT ;  /* 0x000000ffff007210 */ /* 0x000fe400007fe4ff */
[----:B-1----:R-:W-:Y:S01]  /*1300*/  LEA R5, P0, R17, UR10, 0x2 ;  /* 0x0000000a11057c11 */ /* 0x002fe2000f8010ff */
[----:B------:R-:W-:-:S03]  /*1310*/  IMAD.WIDE.U32 R2, R4, R7, R2 ;  /* 0x0000000704027225 */ /* 0x000fc600078e0002 */
[----:B------:R-:W-:Y:S01]  /*1320*/  LEA.HI.X R17, R17, UR11, R0, 0x2, P0 ;  /* 0x0000000b11117c11 */ /* 0x000fe200080f1400 */
[----:B------:R-:W-:Y:S05]  /*1330*/  WARPSYNC.ALL ;  /* 0x0000000000007948 */ /* 0x000fea0003800000 */
[----:B------:R-:W-:-:S04]  /*1340*/  LEA R4, P0, R2, R5, 0x3 ;  /* 0x0000000502047211 */ /* 0x000fc800078018ff */
[----:B------:R-:W-:-:S03]  /*1350*/  LEA.HI.X R5, R2, R17, R3, 0x3, P0 ;  /* 0x0000001102057211 */ /* 0x000fc600000f1c03 */
[----:B------:R-:W-:Y:S02]  /*1360*/  IMAD.WIDE.U32 R2, R7, 0x40, R4 ;  /* 0x0000004007027825 */ /* 0x000fe400078e0004 */
[----:B------:R-:W-:Y:S04]  /*1370*/  ST.E.64 desc[UR6][R4.64], R12 ;  /* 0x0000000c04007985 */ /* 0x000fe8000c101b06 */
[----:B------:R-:W-:Y:S04]  /*1380*/  ST.E.64 desc[UR6][R2.64], R14 ;  /* 0x0000000e02007985 */ /* 0x000fe8000c101b06 */
[----:B------:R-:W-:Y:S04]  /*1390*/  ST.E.64 desc[UR6][R4.64+0x20], R8 ;  /* 0x0000200804007985 */ /* 0x000fe8000c101b06 */
[----:B------:R-:W-:Y:S01]  /*13a0*/  ST.E.64 desc[UR6][R2.64+0x20], R10 ;  /* 0x0000200a02007985 */ /* 0x000fe2000c101b06 */
[----:B------:R-:W-:Y:S05]  /*13b0*/  EXIT ;  /* 0x000000000000794d */ /* 0x000fea0003800000 */
.L_x_21:
        /* <DEDUP_REMOVED lines=12> */
.L_x_26:


//--------------------- .nv.shared.reserved.0     --------------------------
	.section	.nv.shared.reserved.0,"aw",@nobits
	.weak		__nv_reservedSMEM_offset_0_alias
	.size		__nv_reservedSMEM_offset_0_alias, 0, 64
	.other		__nv_reservedSMEM_offset_0_alias,@"STO_CUDA_RESERVED_SHARED STV_DEFAULT"
__nv_reservedSMEM_offset_0_alias:
	.zero		0
	.zero		64


//--------------------- .nv.global                --------------------------
	.section	.nv.global,"aw",@nobits
.nv.global:
	.type		_ZN34_INTERNAL_e05c4eb3_4_k_cu_870102976thrust24THRUST_300001_SM_1000_NS3seqE,@object
	.size		_ZN34_INTERNAL_e05c4eb3_4_k_cu_870102976thrust24THRUST_300001_SM_1000_NS3seqE,(_ZN34_INTERNAL_e05c4eb3_4_k_cu_870102974cuda3std3__48in_placeE - _ZN34_INTERNAL_e05c4eb3_4_k_cu_870102976thrust24THRUST_300001_SM_1000_NS3seqE)
_ZN34_INTERNAL_e05c4eb3_4_k_cu_870102976thrust24THRUST_300001_SM_1000_NS3seqE:
	.zero		1
	.type		_ZN34_INTERNAL_e05c4eb3_4_k_cu_870102974cuda3std3__48in_placeE,@object
	.size		_ZN34_INTERNAL_e05c4eb3_4_k_cu_870102974cuda3std3__48in_placeE,(_ZN34_INTERNAL_e05c4eb3_4_k_cu_870102974cuda3std6ranges3__45__cpo4sizeE - _ZN34_INTERNAL_e05c4eb3_4_k_cu_870102974cuda3std3__48in_placeE)
_ZN34_INTERNAL_e05c4eb3_4_k_cu_870102974cuda3std3__48in_placeE:
	.zero		1
	.type		_ZN34_INTERNAL_e05c4eb3_4_k_cu_870102974cuda3std6ranges3__45__cpo4sizeE,@object
	.size		_ZN34_INTERNAL_e05c4eb3_4_k_cu_870102974cuda3std6ranges3__45__cpo4sizeE,(_ZN34_INTERNAL_e05c4eb3_4_k_cu_870102976thrust24THRUST_300001_SM_1000_NS12placeholders2_3E - _ZN34_INTERNAL_e05c4eb3_4_k_cu_870102974cuda3std6ranges3__45__cpo4sizeE)
_ZN34_INTERNAL_e05c4eb3_4_k_cu_870102974cuda3std6ranges3__45__cpo4sizeE:
	.zero		1
	.type		_ZN34_INTERNAL_e05c4eb3_4_k_cu_870102976thrust24THRUST_300001_SM_1000_NS12placeholders2_3E,@object
	.size		_ZN34_INTERNAL_e05c4eb3_4_k_cu_870102976thrust24THRUST_300001_SM_1000_NS12placeholders2_3E,(_ZN34_INTERNAL_e05c4eb3_4_k_cu_870102974cuda3std3__45__cpo6cbeginE - _ZN34_INTERNAL_e05c4eb3_4_k_cu_870102976thrust24THRUST_300001_SM_1000_NS12placeholders2_3E)
_ZN34_INTERNAL_e05c4eb3_4_k_cu_870102976thrust24THRUST_300001_SM_1000_NS12placeholders2_3E:
	.zero		1
	.type		_ZN34_INTERNAL_e05c4eb3_4_k_cu_870102974cuda3std3__45__cpo6cbeginE,@object
	.size		_ZN34_INTERNAL_e05c4eb3_4_k_cu_870102974cuda3std3__45__cpo6cbeginE,(_ZN34_INTERNAL_e05c4eb3_4_k_cu_870102974cuda3std6ranges3__45__cpo6cbeginE - _ZN34_INTERNAL_e05c4eb3_4_k_cu_870102974cuda3std3__45__cpo6cbeginE)
_ZN34_INTERNAL_e05c4eb3_4_k_cu_870102974cuda3std3__45__cpo6cbeginE:
	.zero		1
	.type		_ZN34_INTERNAL_e05c4eb3_4_k_cu_870102974cuda3std6ranges3__45__cpo6cbeginE,@object
	.size		_ZN34_INTERNAL_e05c4eb3_4_k_cu_870102974cuda3std6ranges3__45__cpo6cbeginE,(_ZN34_INTERNAL_e05c4eb3_4_k_cu_870102976thrust24THRUST_300001_SM_1000_NS12placeholders2_7E - _ZN34_INTERNAL_e05c4eb3_4_k_cu_870102974cuda3std6ranges3__45__cpo6cbeginE)
_ZN34_INTERNAL_e05c4eb3_4_k_cu_870102974cuda3std6ranges3__45__cpo6cbeginE:
	.zero		1
	.type		_ZN34_INTERNAL_e05c4eb3_4_k_cu_870102976thrust24THRUST_300001_SM_1000_NS12placeholders2_7E,@object
	.size		_ZN34_INTERNAL_e05c4eb3_4_k_cu_870102976thrust24THRUST_300001_SM_1000_NS12placeholders2_7E,(_ZN34_INTERNAL_e05c4eb3_4_k_cu_870102974cuda3std3__45__cpo7crbeginE - _ZN34_INTERNAL_e05c4eb3_4_k_cu_870102976thrust24THRUST_300001_SM_1000_NS12placeholders2_7E)
_ZN34_INTERNAL_e05c4eb3_4_k_cu_870102976thrust24THRUST_300001_SM_1000_NS12placeholders2_7E:
	.zero		1
	.type		_ZN34_INTERNAL_e05c4eb3_4_k_cu_870102974cuda3std3__45__cpo7crbeginE,@object
	.size		_ZN34_INTERNAL_e05c4eb3_4_k_cu_870102974cuda3std3__45__cpo7crbeginE,(_ZN34_INTERNAL_e05c4eb3_4_k_cu_870102974cuda3std6ranges3__45__cpo4nextE - _ZN34_INTERNAL_e05c4eb3_4_k_cu_870102974cuda3std3__45__cpo7crbeginE)
_ZN34_INTERNAL_e05c4eb3_4_k_cu_870102974cuda3std3__45__cpo7crbeginE:
	.zero		1
	.type		_ZN34_INTERNAL_e05c4eb3_4_k_cu_870102974cuda3std6ranges3__45__cpo4nextE,@object
	.size		_ZN34_INTERNAL_e05c4eb3_4_k_cu_870102974cuda3std6ranges3__45__cpo4nextE,(_ZN34_INTERNAL_e05c4eb3_4_k_cu_870102974cuda3std6ranges3__45__cpo4swapE - _ZN34_INTERNAL_e05c4eb3_4_k_cu_870102974cuda3std6ranges3__45__cpo4nextE)
_ZN34_INTERNAL_e05c4eb3_4_k_cu_870102974cuda3std6ranges3__45__cpo4nextE:
	.zero		1
	.type		_ZN34_INTERNAL_e05c4eb3_4_k_cu_870102974cuda3std6ranges3__45__cpo4swapE,@object
	.size		_ZN34_INTERNAL_e05c4eb3_4_k_cu_870102974cuda3std6ranges3__45__cpo4swapE,(_ZN34_INTERNAL_e05c4eb3_4_k_cu_870102976thrust24THRUST_300001_SM_1000_NS8cuda_cub10par_nosyncE - _ZN34_INTERNAL_e05c4eb3_4_k_cu_870102974cuda3std6ranges3__45__cpo4swapE)
_ZN34_INTERNAL_e05c4eb3_4_k_cu_870102974cuda3std6ranges3__45__cpo4swapE:
	.zero		1
	.type		_ZN34_INTERNAL_e05c4eb3_4_k_cu_870102976thrust24THRUST_300001_SM_1000_NS8cuda_cub10par_nosyncE,@object
	.size		_ZN34_INTERNAL_e05c4eb3_4_k_cu_870102976thrust24THRUST_300001_SM_1000_NS8cuda_cub10par_nosyncE,(_ZN34_INTERNAL_e05c4eb3_4_k_cu_870102976thrust24THRUST_300001_SM_1000_NS12placeholders2_9E - _ZN34_INTERNAL_e05c4eb3_4_k_cu_870102976thrust24THRUST_300001_SM_1000_NS8cuda_cub10par_nosyncE)
_ZN34_INTERNAL_e05c4eb3_4_k_cu_870102976thrust24THRUST_300001_SM_1000_NS8cuda_cub10par_nosyncE:
	.zero		1
	.type		_ZN34_INTERNAL_e05c4eb3_4_k_cu_870102976thrust24THRUST_300001_SM_1000_NS12placeholders2_9E,@object
	.size		_ZN34_INTERNAL_e05c4eb3_4_k_cu_870102976thrust24THRUST_300001_SM_1000_NS12placeholders2_9E,(_ZN34_INTERNAL_e05c4eb3_4_k_cu_870102974cuda3std3__436_GLOBAL__N__e05c4eb3_4_k_cu_870102976ignoreE - _ZN34_INTERNAL_e05c4eb3_4_k_cu_870102976thrust24THRUST_300001_SM_1000_NS12placeholders2_9E)
_ZN34_INTERNAL_e05c4eb3_4_k_cu_870102976thrust24THRUST_300001_SM_1000_NS12placeholders2_9E:
	.zero		1
	.type		_ZN34_INTERNAL_e05c4eb3_4_k_cu_870102974cuda3std3__436_GLOBAL__N__e05c4eb3_4_k_cu_870102976ignoreE,@object
	.size		_ZN34_INTERNAL_e05c4eb3_4_k_cu_870102974cuda3std3__436_GLOBAL__N__e05c4eb3_4_k_cu_870102976ignoreE,(_ZN34_INTERNAL_e05c4eb3_4_k_cu_870102974cuda3std6ranges3__45__cpo4dataE - _ZN34_INTERNAL_e05c4eb3_4_k_cu_870102974cuda3std3__436_GLOBAL__N__e05c4eb3_4_k_cu_870102976ignoreE)
_ZN34_INTERNAL_e05c4eb3_4_k_cu_870102974cuda3std3__436_GLOBAL__N__e05c4eb3_4_k_cu_870102976ignoreE:
	.zero		1
	.type		_ZN34_INTERNAL_e05c4eb3_4_k_cu_870102974cuda3std6ranges3__45__cpo4dataE,@object
	.size		_ZN34_INTERNAL_e05c4eb3_4_k_cu_870102974cuda3std6ranges3__45__cpo4dataE,(_ZN34_INTERNAL_e05c4eb3_4_k_cu_870102976thrust24THRUST_300001_SM_1000_NS12placeholders2_1E - _ZN34_INTERNAL_e05c4eb3_4_k_cu_870102974cuda3std6ranges3__45__cpo4dataE)
_ZN34_INTERNAL_e05c4eb3_4_k_cu_870102974cuda3std6ranges3__45__cpo4dataE:
	.zero		1
	.type		_ZN34_INTERNAL_e05c4eb3_4_k_cu_870102976thrust24THRUST_300001_SM_1000_NS12placeholders2_1E,@object
	.size		_ZN34_INTERNAL_e05c4eb3_4_k_cu_870102976thrust24THRUST_300001_SM_1000_NS12placeholders2_1E,(_ZN34_INTERNAL_e05c4eb3_4_k_cu_870102974cuda3std3__45__cpo5beginE - _ZN34_INTERNAL_e05c4eb3_4_k_cu_870102976thrust24THRUST_300001_SM_1000_NS12placeholders2_1E)
_ZN34_INTERNAL_e05c4eb3_4_k_cu_870102976thrust24THRUST_300001_SM_1000_NS12placeholders2_1E:
	.zero		1
	.type		_ZN34_INTERNAL_e05c4eb3_4_k_cu_870102974cuda3std3__45__cpo5beginE,@object
	.size		_ZN34_INTERNAL_e05c4eb3_4_k_cu_870102974cuda3std3__45__cpo5beginE,(_ZN34_INTERNAL_e05c4eb3_4_k_cu_870102974cuda3std6ranges3__45__cpo5beginE - _ZN34_INTERNAL_e05c4eb3_4_k_cu_870102974cuda3std3__45__cpo5beginE)
_ZN34_INTERNAL_e05c4eb3_4_k_cu_870102974cuda3std3__45__cpo5beginE:
	.zero		1
	.type		_ZN34_INTERNAL_e05c4eb3_4_k_cu_870102974cuda3std6ranges3__45__cpo5beginE,@object
	.size		_ZN34_INTERNAL_e05c4eb3_4_k_cu_870102974cuda3std6ranges3__45__cpo5beginE,(_ZN34_INTERNAL_e05c4eb3_4_k_cu_870102976thrust24THRUST_300001_SM_1000_NS12placeholders2_5E - _ZN34_INTERNAL_e05c4eb3_4_k_cu_870102974cuda3std6ranges3__45__cpo5beginE)
_ZN34_INTERNAL_e05c4eb3_4_k_cu_870102974cuda3std6ranges3__45__cpo5beginE:
	.zero		1
	.type		_ZN34_INTERNAL_e05c4eb3_4_k_cu_870102976thrust24THRUST_300001_SM_1000_NS12placeholders2_5E,@object
	.size		_ZN34_INTERNAL_e05c4eb3_4_k_cu_870102976thrust24THRUST_300001_SM_1000_NS12placeholders2_5E,(_ZN34_INTERNAL_e05c4eb3_4_k_cu_870102974cuda3std3__45__cpo6rbeginE - _ZN34_INTERNAL_e05c4eb3_4_k_cu_870102976thrust24THRUST_300001_SM_1000_NS12placeholders2_5E)
_ZN34_INTERNAL_e05c4eb3_4_k_cu_870102976thrust24THRUST_300001_SM_1000_NS12placeholders2_5E:
	.zero		1
	.type		_ZN34_INTERNAL_e05c4eb3_4_k_cu_870102974cuda3std3__45__cpo6rbeginE,@object
	.size		_ZN34_INTERNAL_e05c4eb3_4_k_cu_870102974cuda3std3__45__cpo6rbeginE,(_ZN34_INTERNAL_e05c4eb3_4_k_cu_870102974cuda3std6ranges3__45__cpo7advanceE - _ZN34_INTERNAL_e05c4eb3_4_k_cu_870102974cuda3std3__45__cpo6rbeginE)
_ZN34_INTERNAL_e05c4eb3_4_k_cu_870102974cuda3std3__45__cpo6rbeginE:
	.zero		1
	.type		_ZN34_INTERNAL_e05c4eb3_4_k_cu_870102974cuda3std6ranges3__45__cpo7advanceE,@object
	.size		_ZN34_INTERNAL_e05c4eb3_4_k_cu_870102974cuda3std6ranges3__45__cpo7advanceE,(_ZN34_INTERNAL_e05c4eb3_4_k_cu_870102974cuda3std3__47nulloptE - _ZN34_INTERNAL_e05c4eb3_4_k_cu_870102974cuda3std6ranges3__45__cpo7advanceE)
_ZN34_INTERNAL_e05c4eb3_4_k_cu_870102974cuda3std6ranges3__45__cpo7advanceE:
	.zero		1
	.type		_ZN34_INTERNAL_e05c4eb3_4_k_cu_870102974cuda3std3__47nulloptE,@object
	.size		_ZN34_INTERNAL_e05c4eb3_4_k_cu_870102974cuda3std3__47nulloptE,(_ZN34_INTERNAL_e05c4eb3_4_k_cu_870102974cuda3std6ranges3__45__cpo8distanceE - _ZN34_INTERNAL_e05c4eb3_4_k_cu_870102974cuda3std3__47nulloptE)
_ZN34_INTERNAL_e05c4eb3_4_k_cu_870102974cuda3std3__47nulloptE:
	.zero		1
	.type		_ZN34_INTERNAL_e05c4eb3_4_k_cu_870102974cuda3std6ranges3__45__cpo8distanceE,@object
	.size		_ZN34_INTERNAL_e05c4eb3_4_k_cu_870102974cuda3std6ranges3__45__cpo8distanceE,(_ZN34_INTERNAL_e05c4eb3_4_k_cu_870102976thrust24THRUST_300001_SM_1000_NS12placeholders3_10E - _ZN34_INTERNAL_e05c4eb3_4_k_cu_870102974cuda3std6ranges3__45__cpo8distanceE)
_ZN34_INTERNAL_e05c4eb3_4_k_cu_870102974cuda3std6ranges3__45__cpo8distanceE:
	.zero		1
	.type		_ZN34_INTERNAL_e05c4eb3_4_k_cu_870102976thrust24THRUST_300001_SM_1000_NS12placeholders3_10E,@object
	.size		_ZN34_INTERNAL_e05c4eb3_4_k_cu_870102976thrust24THRUST_300001_SM_1000_NS12placeholders3_10E,(_ZN34_INTERNAL_e05c4eb3_4_k_cu_870102974cuda3std3__419piecewise_constructE - _ZN34_INTERNAL_e05c4eb3_4_k_cu_870102976thrust24THRUST_300001_SM_1000_NS12placeholders3_10E)
_ZN34_INTERNAL_e05c4eb3_4_k_cu_870102976thrust24THRUST_300001_SM_1000_NS12placeholders3_10E:
	.zero		1
	.type		_ZN34_INTERNAL_e05c4eb3_4_k_cu_870102974cuda3std3__419piecewise_constructE,@object
	.size		_ZN34_INTERNAL_e05c4eb3_4_k_cu_870102974cuda3std3__419piecewise_constructE,(_ZN34_INTERNAL_e05c4eb3_4_k_cu_870102974cuda3std6ranges3__45__cpo5cdataE - _ZN34_INTERNAL_e05c4eb3_4_k_cu_870102974cuda3std3__419piecewise_constructE)
_ZN34_INTERNAL_e05c4eb3_4_k_cu_870102974cuda3std3__419piecewise_constructE:
	.zero		1
	.type		_ZN34_INTERNAL_e05c4eb3_4_k_cu_870102974cuda3std6ranges3__45__cpo5cdataE,@object
	.size		_ZN34_INTERNAL_e05c4eb3_4_k_cu_870102974cuda3std6ranges3__45__cpo5cdataE,(_ZN34_INTERNAL_e05c4eb3_4_k_cu_870102976thrust24THRUST_300001_SM_1000_NS12placeholders2_2E - _ZN34_INTERNAL_e05c4eb3_4_k_cu_870102974cuda3std6ranges3__45__cpo5cdataE)
_ZN34_INTERNAL_e05c4eb3_4_k_cu_870102974cuda3std6ranges3__45__cpo5cdataE:
	.zero		1
	.type		_ZN34_INTERNAL_e05c4eb3_4_k_cu_870102976thrust24THRUST_300001_SM_1000_NS12placeholders2_2E,@object
	.size		_ZN34_INTERNAL_e05c4eb3_4_k_cu_870102976thrust24THRUST_300001_SM_1000_NS12placeholders2_2E,(_ZN34_INTERNAL_e05c4eb3_4_k_cu_870102974cuda3std3__45__cpo3endE - _ZN34_INTERNAL_e05c4eb3_4_k_cu_870102976thrust24THRUST_300001_SM_1000_NS12placeholders2_2E)
_ZN34_INTERNAL_e05c4eb3_4_k_cu_870102976thrust24THRUST_300001_SM_1000_NS12placeholders2_2E:
	.zero		1
	.type		_ZN34_INTERNAL_e05c4eb3_4_k_cu_870102974cuda3std3__45__cpo3endE,@object
	.size		_ZN34_INTERNAL_e05c4eb3_4_k_cu_870102974cuda3std3__45__cpo3endE,(_ZN34_INTERNAL_e05c4eb3_4_k_cu_870102974cuda3std6ranges3__45__cpo3endE - _ZN34_INTERNAL_e05c4eb3_4_k_cu_870102974cuda3std3__45__cpo3endE)
_ZN34_INTERNAL_e05c4eb3_4_k_cu_870102974cuda3std3__45__cpo3endE:
	.zero		1
	.type		_ZN34_INTERNAL_e05c4eb3_4_k_cu_870102974cuda3std6ranges3__45__cpo3endE,@object
	.size		_ZN34_INTERNAL_e05c4eb3_4_k_cu_870102974cuda3std6ranges3__45__cpo3endE,(_ZN34_INTERNAL_e05c4eb3_4_k_cu_870102976thrust24THRUST_300001_SM_1000_NS12placeholders2_6E - _ZN34_INTERNAL_e05c4eb3_4_k_cu_870102974cuda3std6ranges3__45__cpo3endE)
_ZN34_INTERNAL_e05c4eb3_4_k_cu_870102974cuda3std6ranges3__45__cpo3endE:
	.zero		1
	.type		_ZN34_INTERNAL_e05c4eb3_4_k_cu_870102976thrust24THRUST_300001_SM_1000_NS12placeholders2_6E,@object
	.size		_ZN34_INTERNAL_e05c4eb3_4_k_cu_870102976thrust24THRUST_300001_SM_1000_NS12placeholders2_6E,(_ZN34_INTERNAL_e05c4eb3_4_k_cu_870102974cuda3std3__45__cpo4rendE - _ZN34_INTERNAL_e05c4eb3_4_k_cu_870102976thrust24THRUST_300001_SM_1000_NS12placeholders2_6E)
_ZN34_INTERNAL_e05c4eb3_4_k_cu_870102976thrust24THRUST_300001_SM_1000_NS12placeholders2_6E:
	.zero		1
	.type		_ZN34_INTERNAL_e05c4eb3_4_k_cu_870102974cuda3std3__45__cpo4rendE,@object
	.size		_ZN34_INTERNAL_e05c4eb3_4_k_cu_870102974cuda3std3__45__cpo4rendE,(_ZN34_INTERNAL_e05c4eb3_4_k_cu_870102974cuda3std6ranges3__45__cpo9iter_swapE - _ZN34_INTERNAL_e05c4eb3_4_k_cu_870102974cuda3std3__45__cpo4rendE)
_ZN34_INTERNAL_e05c4eb3_4_k_cu_870102974cuda3std3__45__cpo4rendE:
	.zero		1
	.type		_ZN34_INTERNAL_e05c4eb3_4_k_cu_870102974cuda3std6ranges3__45__cpo9iter_swapE,@object
	.size		_ZN34_INTERNAL_e05c4eb3_4_k_cu_870102974cuda3std6ranges3__45__cpo9iter_swapE,(_ZN34_INTERNAL_e05c4eb3_4_k_cu_870102974cuda3std3__48unexpectE - _ZN34_INTERNAL_e05c4eb3_4_k_cu_870102974cuda3std6ranges3__45__cpo9iter_swapE)
_ZN34_INTERNAL_e05c4eb3_4_k_cu_870102974cuda3std6ranges3__45__cpo9iter_swapE:
	.zero		1
	.type		_ZN34_INTERNAL_e05c4eb3_4_k_cu_870102974cuda3std3__48unexpectE,@object
	.size		_ZN34_INTERNAL_e05c4eb3_4_k_cu_870102974cuda3std3__48unexpectE,(_ZN34_INTERNAL_e05c4eb3_4_k_cu_870102976thrust24THRUST_300001_SM_1000_NS8cuda_cub3parE - _ZN34_INTERNAL_e05c4eb3_4_k_cu_870102974cuda3std3__48unexpectE)
_ZN34_INTERNAL_e05c4eb3_4_k_cu_870102974cuda3std3__48unexpectE:
	.zero		1
	.type		_ZN34_INTERNAL_e05c4eb3_4_k_cu_870102976thrust24THRUST_300001_SM_1000_NS8cuda_cub3parE,@object
	.size		_ZN34_INTERNAL_e05c4eb3_4_k_cu_870102976thrust24THRUST_300001_SM_1000_NS8cuda_cub3parE,(_ZN34_INTERNAL_e05c4eb3_4_k_cu_870102976thrust24THRUST_300001_SM_1000_NS12placeholders2_4E - _ZN34_INTERNAL_e05c4eb3_4_k_cu_870102976thrust24THRUST_300001_SM_1000_NS8cuda_cub3parE)
_ZN34_INTERNAL_e05c4eb3_4_k_cu_870102976thrust24THRUST_300001_SM_1000_NS8cuda_cub3parE:
	.zero		1
	.type		_ZN34_INTERNAL_e05c4eb3_4_k_cu_870102976thrust24THRUST_300001_SM_1000_NS12placeholders2_4E,@object
	.size		_ZN34_INTERNAL_e05c4eb3_4_k_cu_870102976thrust24THRUST_300001_SM_1000_NS12placeholders2_4E,(_ZN34_INTERNAL_e05c4eb3_4_k_cu_870102974cuda3std3__45__cpo4cendE - _ZN34_INTERNAL_e05c4eb3_4_k_cu_870102976thrust24THRUST_300001_SM_1000_NS12placeholders2_4E)
_ZN34_INTERNAL_e05c4eb3_4_k_cu_870102976thrust24THRUST_300001_SM_1000_NS12placeholders2_4E:
	.zero		1
	.type		_ZN34_INTERNAL_e05c4eb3_4_k_cu_870102974cuda3std3__45__cpo4cendE,@object
	.size		_ZN34_INTERNAL_e05c4eb3_4_k_cu_870102974cuda3std3__45__cpo4cendE,(_ZN34_INTERNAL_e05c4eb3_4_k_cu_870102974cuda3std6ranges3__45__cpo4cendE - _ZN34_INTERNAL_e05c4eb3_4_k_cu_870102974cuda3std3__45__cpo4cendE)
_ZN34_INTERNAL_e05c4eb3_4_k_cu_870102974cuda3std3__45__cpo4cendE:
	.zero		1
	.type		_ZN34_INTERNAL_e05c4eb3_4_k_cu_870102974cuda3std6ranges3__45__cpo4cendE,@object
	.size		_ZN34_INTERNAL_e05c4eb3_4_k_cu_870102974cuda3std6ranges3__45__cpo4cendE,(_ZN34_INTERNAL_e05c4eb3_4_k_cu_870102974cuda3std3__420unreachable_sentinelE - _ZN34_INTERNAL_e05c4eb3_4_k_cu_870102974cuda3std6ranges3__45__cpo4cendE)
_ZN34_INTERNAL_e05c4eb3_4_k_cu_870102974cuda3std6ranges3__45__cpo4cendE:
	.zero		1
	.type		_ZN34_INTERNAL_e05c4eb3_4_k_cu_870102974cuda3std3__420unreachable_sentinelE,@object
	.size		_ZN34_INTERNAL_e05c4eb3_4_k_cu_870102974cuda3std3__420unreachable_sentinelE,(_ZN34_INTERNAL_e05c4eb3_4_k_cu_870102974cuda3std6ranges3__45__cpo5ssizeE - _ZN34_INTERNAL_e05c4eb3_4_k_cu_870102974cuda3std3__420unreachable_sentinelE)
_ZN34_INTERNAL_e05c4eb3_4_k_cu_870102974cuda3std3__420unreachable_sentinelE:
	.zero		1
	.type		_ZN34_INTERNAL_e05c4eb3_4_k_cu_870102974cuda3std6ranges3__45__cpo5ssizeE,@object
	.size		_ZN34_INTERNAL_e05c4eb3_4_k_cu_870102974cuda3std6ranges3__45__cpo5ssizeE,(_ZN34_INTERNAL_e05c4eb3_4_k_cu_870102976thrust24THRUST_300001_SM_1000_NS12placeholders2_8E - _ZN34_INTERNAL_e05c4eb3_4_k_cu_870102974cuda3std6ranges3__45__cpo5ssizeE)
_ZN34_INTERNAL_e05c4eb3_4_k_cu_870102974cuda3std6ranges3__45__cpo5ssizeE:
	.zero		1
	.type		_ZN34_INTERNAL_e05c4eb3_4_k_cu_870102976thrust24THRUST_300001_SM_1000_NS12placeholders2_8E,@object
	.size		_ZN34_INTERNAL_e05c4eb3_4_k_cu_870102976thrust24THRUST_300001_SM_1000_NS12placeholders2_8E,(_ZN34_INTERNAL_e05c4eb3_4_k_cu_870102974cuda3std3__45__cpo5crendE - _ZN34_INTERNAL_e05c4eb3_4_k_cu_870102976thrust24THRUST_300001_SM_1000_NS12placeholders2_8E)
_ZN34_INTERNAL_e05c4eb3_4_k_cu_870102976thrust24THRUST_300001_SM_1000_NS12placeholders2_8E:
	.zero		1
	.type		_ZN34_INTERNAL_e05c4eb3_4_k_cu_870102974cuda3std3__45__cpo5crendE,@object
	.size		_ZN34_INTERNAL_e05c4eb3_4_k_cu_870102974cuda3std3__45__cpo5crendE,(_ZN34_INTERNAL_e05c4eb3_4_k_cu_870102974cuda3std6ranges3__45__cpo4prevE - _ZN34_INTERNAL_e05c4eb3_4_k_cu_870102974cuda3std3__45__cpo5crendE)
_ZN34_INTERNAL_e05c4eb3_4_k_cu_870102974cuda3std3__45__cpo5crendE:
	.zero		1
	.type		_ZN34_INTERNAL_e05c4eb3_4_k_cu_870102974cuda3std6ranges3__45__cpo4prevE,@object
	.size		_ZN34_INTERNAL_e05c4eb3_4_k_cu_870102974cuda3std6ranges3__45__cpo4prevE,(_ZN34_INTERNAL_e05c4eb3_4_k_cu_870102974cuda3std6ranges3__45__cpo9iter_moveE - _ZN34_INTERNAL_e05c4eb3_4_k_cu_870102974cuda3std6ranges3__45__cpo4prevE)
_ZN34_INTERNAL_e05c4eb3_4_k_cu_870102974cuda3std6ranges3__45__cpo4prevE:
	.zero		1
	.type		_ZN34_INTERNAL_e05c4eb3_4_k_cu_870102974cuda3std6ranges3__45__cpo9iter_moveE,@object
	.size		_ZN34_INTERNAL_e05c4eb3_4_k_cu_870102974cuda3std6ranges3__45__cpo9iter_moveE,(_ZN34_INTERNAL_e05c4eb3_4_k_cu_870102976thrust24THRUST_300001_SM_1000_NS6system6detail10sequential3seqE - _ZN34_INTERNAL_e05c4eb3_4_k_cu_870102974cuda3std6ranges3__45__cpo9iter_moveE)
_ZN34_INTERNAL_e05c4eb3_4_k_cu_870102974cuda3std6ranges3__45__cpo9iter_moveE:
	.zero		1
	.type		_ZN34_INTERNAL_e05c4eb3_4_k_cu_870102976thrust24THRUST_300001_SM_1000_NS6system6detail10sequential3seqE,@object
	.size		_ZN34_INTERNAL_e05c4eb3_4_k_cu_870102976thrust24THRUST_300001_SM_1000_NS6system6detail10sequential3seqE,(.L_31 - _ZN34_INTERNAL_e05c4eb3_4_k_cu_870102976thrust24THRUST_300001_SM_1000_NS6system6detail10sequential3seqE)
_ZN34_INTERNAL_e05c4eb3_4_k_cu_870102976thrust24THRUST_300001_SM_1000_NS6system6detail10sequential3seqE:
	.zero		1
.L_31:


//--------------------- .nv.shared._Z9gemm_CUDAIfEvPT_PKS0_S3_iii --------------------------
	.section	.nv.shared._Z9gemm_CUDAIfEvPT_PKS0_S3_iii,"aw",@nobits
	.sectionflags	@""
	.align	4
.nv.shared._Z9gemm_CUDAIfEvPT_PKS0_S3_iii:
	.zero		3072


//--------------------- .nv.constant0._ZN3cub18CUB_300001_SM_10006detail8for_each13static_kernelINS2_12policy_hub_t12policy_500_tEmN6thrust24THRUST_300001_SM_1000_NS8cuda_cub20__uninitialized_fill7functorINS7_10device_ptrIfEEfEEEEvT0_T1_ --------------------------
	.section	.nv.constant0._ZN3cub18CUB_300001_SM_10006detail8for_each13static_kernelINS2_12policy_hub_t12policy_500_tEmN6thrust24THRUST_300001_SM_1000_NS8cuda_cub20__uninitialized_fill7functorINS7_10device_ptrIfEEfEEEEvT0_T1_,"a",@progbits
	.sectionflags	@""
	.align	4
.nv.constant0._ZN3cub18CUB_300001_SM_10006detail8for_each13static_kernelINS2_12policy_hub_t12policy_500_tEmN6thrust24THRUST_300001_SM_1000_NS8cuda_cub20__uninitialized_fill7functorINS7_10device_ptrIfEEfEEEEvT0_T1_:
	.zero		920


//--------------------- .nv.constant0._ZN3cub18CUB_300001_SM_10006detail11EmptyKernelIvEEvv --------------------------
	.section	.nv.constant0._ZN3cub18CUB_300001_SM_10006detail11EmptyKernelIvEEvv,"a",@progbits
	.sectionflags	@""
	.align	4
.nv.constant0._ZN3cub18CUB_300001_SM_10006detail11EmptyKernelIvEEvv:
	.zero		896


//--------------------- .nv.constant0._Z9gemm_CUDAIfEvPT_PKS0_S3_iii --------------------------
	.section	.nv.constant0._Z9gemm_CUDAIfEvPT_PKS0_S3_iii,"a",@progbits
	.sectionflags	@""
	.align	4
.nv.constant0._Z9gemm_CUDAIfEvPT_PKS0_S3_iii:
	.zero		932


//--------------------- .nv.constant0._Z10gemm_naiveIfEvPKT_S2_PS0_iii --------------------------
	.section	.nv.constant0._Z10gemm_naiveIfEvPKT_S2_PS0_iii,"a",@progbits
	.sectionflags	@""
	.align	4
.nv.constant0._Z10gemm_naiveIfEvPKT_S2_PS0_iii:
	.zero		932


//--------------------- .nv.constant0._Z12row_wmma_kerPfS_S_iii --------------------------
	.section	.nv.constant0._Z12row_wmma_kerPfS_S_iii,"a",@progbits
	.sectionflags	@""
	.align	4
.nv.constant0._Z12row_wmma_kerPfS_S_iii:
	.zero		932


//--------------------- SYMBOLS --------------------------

	.type		.nv.reservedSmem.offset0,@object
	.size		.nv.reservedSmem.offset0,0x4
	.type		.nv.reservedSmem.cap,@object
	.size		.nv.reservedSmem.cap,0x4
